	.target	sm_103a

	.elftype	@"ET_EXEC"


//--------------------- .note.nv.tkinfo           --------------------------
	.section	.note.nv.tkinfo,"",@"SHT_NOTE"
	.sectionflags	@"SHF_NOTE_NV_TKINFO"
	.tkinfo
        /*0018*/ 	.word	0x00000002
        /*0030*/ 	.string	""
        /*0030*/ 	.string	"ptxas"
        /*0030*/ 	.string	"Cuda compilation tools, release 13.0, V13.0.88"
        /*0030*/ 	.string	"Build cuda_13.0.r13.0/compiler.36424714_0"
        /*0030*/ 	.string	"-arch sm_103a -m 64 "



//--------------------- .note.nv.cuinfo           --------------------------
	.section	.note.nv.cuinfo,"",@"SHT_NOTE"
	.sectionflags	@"SHF_NOTE_NV_CUINFO"
        /*0018*/ 	.short	0x0002
        /*001a*/ 	.short	0x0067
        /*001c*/ 	.short	0x0082
	.zero		2


//--------------------- .nv.info                  --------------------------
	.section	.nv.info,"",@"SHT_CUDA_INFO"
	.align	4


	//----- nvinfo : EIATTR_REGCOUNT
	.align		4
        /*0000*/ 	.byte	0x04, 0x2f
        /*0002*/ 	.short	(.L_12 - .L_11)
	.align		4
.L_11:
        /*0004*/ 	.word	index@(_ZN7cutlass13device_kernelIN5flash11enable_sm90INS1_16FlashAttnFwdSm90INS1_25CollectiveMainloopFwdSm90ILi2EN4cute5tupleIJNS5_1CILi1EEES8_S8_EEENS6_IJNS7_ILi128EEENS7_ILi160EEENS7_ILi192EEEEEELi128ENS_12float_e4m3_tEfNS_4arch4Sm90ELb1ELb0ELb0ELb1ELb0ELb1ELb0ELb1ELb1ELb1ELb1ELb0EEENS1_21CollectiveEpilogueFwdINS6_IJSA_SA_SB_EEES9_NS_10bfloat16_tESG_Li256ELb1ELb1ELb1ELb1EEENS1_36VarlenDynamicPersistentTileSchedulerILi128ELi160ELi256ELi128ELb1ELb1ELb1ELb1ELb1ELb1EEEEEEEEEvNT_6ParamsE)
        /*0008*/ 	.word	0x00000004


	//----- nvinfo : EIATTR_FRAME_SIZE
	.align		4
.L_12:
        /*000c*/ 	.byte	0x04, 0x11
        /*000e*/ 	.short	(.L_14 - .L_13)
	.align		4
.L_13:
        /*0010*/ 	.word	index@(_ZN7cutlass13device_kernelIN5flash11enable_sm90INS1_16FlashAttnFwdSm90INS1_25CollectiveMainloopFwdSm90ILi2EN4cute5tupleIJNS5_1CILi1EEES8_S8_EEENS6_IJNS7_ILi128EEENS7_ILi160EEENS7_ILi192EEEEEELi128ENS_12float_e4m3_tEfNS_4arch4Sm90ELb1ELb0ELb0ELb1ELb0ELb1ELb0ELb1ELb1ELb1ELb1ELb0EEENS1_21CollectiveEpilogueFwdINS6_IJSA_SA_SB_EEES9_NS_10bfloat16_tESG_Li256ELb1ELb1ELb1ELb1EEENS1_36VarlenDynamicPersistentTileSchedulerILi128ELi160ELi256ELi128ELb1ELb1ELb1ELb1ELb1ELb1EEEEEEEEEvNT_6ParamsE)
        /*0014*/ 	.word	0x00000000


	//----- nvinfo : EIATTR_REGCOUNT
	.align		4
.L_14:
        /*0018*/ 	.byte	0x04, 0x2f
        /*001a*/ 	.short	(.L_16 - .L_15)
	.align		4
.L_15:
        /*001c*/ 	.word	index@(_ZN7cutlass13device_kernelIN5flash11enable_sm90INS1_16FlashAttnFwdSm90INS1_25CollectiveMainloopFwdSm90ILi2EN4cute5tupleIJNS5_1CILi1EEES8_S8_EEENS6_IJNS7_ILi128EEENS7_ILi160EEENS7_ILi192EEEEEELi128ENS_12float_e4m3_tEfNS_4arch4Sm90ELb1ELb0ELb0ELb1ELb0ELb0ELb0ELb1ELb1ELb1ELb1ELb0EEENS1_21CollectiveEpilogueFwdINS6_IJSA_SA_SB_EEES9_NS_10bfloat16_tESG_Li256ELb1ELb1ELb1ELb1EEENS1_36VarlenDynamicPersistentTileSchedulerILi128ELi160ELi256ELi128ELb1ELb1ELb1ELb1ELb1ELb1EEEEEEEEEvNT_6ParamsE)
        /*0020*/ 	.word	0x00000004


	//----- nvinfo : EIATTR_FRAME_SIZE
	.align		4
.L_16:
        /*0024*/ 	.byte	0x04, 0x11
        /*0026*/ 	.short	(.L_18 - .L_17)
	.align		4
.L_17:
        /*0028*/ 	.word	index@(_ZN7cutlass13device_kernelIN5flash11enable_sm90INS1_16FlashAttnFwdSm90INS1_25CollectiveMainloopFwdSm90ILi2EN4cute5tupleIJNS5_1CILi1EEES8_S8_EEENS6_IJNS7_ILi128EEENS7_ILi160EEENS7_ILi192EEEEEELi128ENS_12float_e4m3_tEfNS_4arch4Sm90ELb1ELb0ELb0ELb1ELb0ELb0ELb0ELb1ELb1ELb1ELb1ELb0EEENS1_21CollectiveEpilogueFwdINS6_IJSA_SA_SB_EEES9_NS_10bfloat16_tESG_Li256ELb1ELb1ELb1ELb1EEENS1_36VarlenDynamicPersistentTileSchedulerILi128ELi160ELi256ELi128ELb1ELb1ELb1ELb1ELb1ELb1EEEEEEEEEvNT_6ParamsE)
        /*002c*/ 	.word	0x00000000


	//----- nvinfo : EIATTR_REGCOUNT
	.align		4
.L_18:
        /*0030*/ 	.byte	0x04, 0x2f
        /*0032*/ 	.short	(.L_20 - .L_19)
	.align		4
.L_19:
        /*0034*/ 	.word	index@(_ZN7cutlass13device_kernelIN5flash11enable_sm90INS1_16FlashAttnFwdSm90INS1_25CollectiveMainloopFwdSm90ILi2EN4cute5tupleIJNS5_1CILi1EEES8_S8_EEENS6_IJNS7_ILi128EEENS7_ILi160EEENS7_ILi192EEEEEELi128ENS_12float_e4m3_tEfNS_4arch4Sm90ELb1ELb0ELb0ELb0ELb0ELb0ELb0ELb1ELb1ELb1ELb1ELb0EEENS1_21CollectiveEpilogueFwdINS6_IJSA_SA_SB_EEES9_NS_10bfloat16_tESG_Li256ELb0ELb1ELb1ELb1EEENS1_19SingleTileSchedulerILb0ELb1ELb1ELi128EEEEEEEEEvNT_6ParamsE)
        /*0038*/ 	.word	0x00000004


	//----- nvinfo : EIATTR_FRAME_SIZE
	.align		4
.L_20:
        /*003c*/ 	.byte	0x04, 0x11
        /*003e*/ 	.short	(.L_22 - .L_21)
	.align		4
.L_21:
        /*0040*/ 	.word	index@(_ZN7cutlass13device_kernelIN5flash11enable_sm90INS1_16FlashAttnFwdSm90INS1_25CollectiveMainloopFwdSm90ILi2EN4cute5tupleIJNS5_1CILi1EEES8_S8_EEENS6_IJNS7_ILi128EEENS7_ILi160EEENS7_ILi192EEEEEELi128ENS_12float_e4m3_tEfNS_4arch4Sm90ELb1ELb0ELb0ELb0ELb0ELb0ELb0ELb1ELb1ELb1ELb1ELb0EEENS1_21CollectiveEpilogueFwdINS6_IJSA_SA_SB_EEES9_NS_10bfloat16_tESG_Li256ELb0ELb1ELb1ELb1EEENS1_19SingleTileSchedulerILb0ELb1ELb1ELi128EEEEEEEEEvNT_6ParamsE)
        /*0044*/ 	.word	0x00000000


	//----- nvinfo : EIATTR_REGCOUNT
	.align		4
.L_22:
        /*0048*/ 	.byte	0x04, 0x2f
        /*004a*/ 	.short	(.L_24 - .L_23)
	.align		4
.L_23:
        /*004c*/ 	.word	index@(_ZN7cutlass13device_kernelIN5flash11enable_sm90INS1_16FlashAttnFwdSm90INS1_25CollectiveMainloopFwdSm90ILi2EN4cute5tupleIJNS5_1CILi1EEES8_S8_EEENS6_IJNS7_ILi128EEENS7_ILi160EEENS7_ILi192EEEEEELi128ENS_12float_e4m3_tEfNS_4arch4Sm90ELb0ELb1ELb0ELb1ELb0ELb1ELb0ELb1ELb1ELb1ELb1ELb0EEENS1_21CollectiveEpilogueFwdINS6_IJSA_SA_SB_EEES9_NS_10bfloat16_tESG_Li256ELb1ELb1ELb1ELb1EEENS1_36VarlenDynamicPersistentTileSchedulerILi128ELi160ELi256ELi128ELb1ELb1ELb1ELb1ELb0ELb1EEEEEEEEEvNT_6ParamsE)
        /*0050*/ 	.word	0x00000004


	//----- nvinfo : EIATTR_FRAME_SIZE
	.align		4
.L_24:
        /*0054*/ 	.byte	0x04, 0x11
        /*0056*/ 	.short	(.L_26 - .L_25)
	.align		4
.L_25:
        /*0058*/ 	.word	index@(_ZN7cutlass13device_kernelIN5flash11enable_sm90INS1_16FlashAttnFwdSm90INS1_25CollectiveMainloopFwdSm90ILi2EN4cute5tupleIJNS5_1CILi1EEES8_S8_EEENS6_IJNS7_ILi128EEENS7_ILi160EEENS7_ILi192EEEEEELi128ENS_12float_e4m3_tEfNS_4arch4Sm90ELb0ELb1ELb0ELb1ELb0ELb1ELb0ELb1ELb1ELb1ELb1ELb0EEENS1_21CollectiveEpilogueFwdINS6_IJSA_SA_SB_EEES9_NS_10bfloat16_tESG_Li256ELb1ELb1ELb1ELb1EEENS1_36VarlenDynamicPersistentTileSchedulerILi128ELi160ELi256ELi128ELb1ELb1ELb1ELb1ELb0ELb1EEEEEEEEEvNT_6ParamsE)
        /*005c*/ 	.word	0x00000000


	//----- nvinfo : EIATTR_REGCOUNT
	.align		4
.L_26:
        /*0060*/ 	.byte	0x04, 0x2f
        /*0062*/ 	.short	(.L_28 - .L_27)
	.align		4
.L_27:
        /*0064*/ 	.word	index@(_ZN7cutlass13device_kernelIN5flash11enable_sm90INS1_16FlashAttnFwdSm90INS1_25CollectiveMainloopFwdSm90ILi2EN4cute5tupleIJNS5_1CILi1EEES8_S8_EEENS6_IJNS7_ILi128EEENS7_ILi160EEENS7_ILi192EEEEEELi128ENS_12float_e4m3_tEfNS_4arch4Sm90ELb0ELb1ELb0ELb1ELb0ELb0ELb0ELb1ELb1ELb1ELb1ELb0EEENS1_21CollectiveEpilogueFwdINS6_IJSA_SA_SB_EEES9_NS_10bfloat16_tESG_Li256ELb1ELb1ELb1ELb1EEENS1_36VarlenDynamicPersistentTileSchedulerILi128ELi160ELi256ELi128ELb1ELb1ELb1ELb1ELb0ELb1EEEEEEEEEvNT_6ParamsE)
        /*0068*/ 	.word	0x00000004


	//----- nvinfo : EIATTR_FRAME_SIZE
	.align		4
.L_28:
        /*006c*/ 	.byte	0x04, 0x11
        /*006e*/ 	.short	(.L_30 - .L_29)
	.align		4
.L_29:
        /*0070*/ 	.word	index@(_ZN7cutlass13device_kernelIN5flash11enable_sm90INS1_16FlashAttnFwdSm90INS1_25CollectiveMainloopFwdSm90ILi2EN4cute5tupleIJNS5_1CILi1EEES8_S8_EEENS6_IJNS7_ILi128EEENS7_ILi160EEENS7_ILi192EEEEEELi128ENS_12float_e4m3_tEfNS_4arch4Sm90ELb0ELb1ELb0ELb1ELb0ELb0ELb0ELb1ELb1ELb1ELb1ELb0EEENS1_21CollectiveEpilogueFwdINS6_IJSA_SA_SB_EEES9_NS_10bfloat16_tESG_Li256ELb1ELb1ELb1ELb1EEENS1_36VarlenDynamicPersistentTileSchedulerILi128ELi160ELi256ELi128ELb1ELb1ELb1ELb1ELb0ELb1EEEEEEEEEvNT_6ParamsE)
        /*0074*/ 	.word	0x00000000


	//----- nvinfo : EIATTR_REGCOUNT
	.align		4
.L_30:
        /*0078*/ 	.byte	0x04, 0x2f
        /*007a*/ 	.short	(.L_32 - .L_31)
	.align		4
.L_31:
        /*007c*/ 	.word	index@(_ZN7cutlass13device_kernelIN5flash11enable_sm90INS1_16FlashAttnFwdSm90INS1_25CollectiveMainloopFwdSm90ILi2EN4cute5tupleIJNS5_1CILi1EEES8_S8_EEENS6_IJNS7_ILi128EEENS7_ILi160EEENS7_ILi192EEEEEELi128ENS_12float_e4m3_tEfNS_4arch4Sm90ELb0ELb1ELb0ELb0ELb0ELb0ELb0ELb1ELb1ELb1ELb1ELb0EEENS1_21CollectiveEpilogueFwdINS6_IJSA_SA_SB_EEES9_NS_10bfloat16_tESG_Li256ELb0ELb1ELb1ELb1EEENS1_19SingleTileSchedulerILb0ELb1ELb1ELi128EEEEEEEEEvNT_6ParamsE)
        /*0080*/ 	.word	0x00000004


	//----- nvinfo : EIATTR_FRAME_SIZE
	.align		4
.L_32:
        /*0084*/ 	.byte	0x04, 0x11
        /*0086*/ 	.short	(.L_34 - .L_33)
	.align		4
.L_33:
        /*0088*/ 	.word	index@(_ZN7cutlass13device_kernelIN5flash11enable_sm90INS1_16FlashAttnFwdSm90INS1_25CollectiveMainloopFwdSm90ILi2EN4cute5tupleIJNS5_1CILi1EEES8_S8_EEENS6_IJNS7_ILi128EEENS7_ILi160EEENS7_ILi192EEEEEELi128ENS_12float_e4m3_tEfNS_4arch4Sm90ELb0ELb1ELb0ELb0ELb0ELb0ELb0ELb1ELb1ELb1ELb1ELb0EEENS1_21CollectiveEpilogueFwdINS6_IJSA_SA_SB_EEES9_NS_10bfloat16_tESG_Li256ELb0ELb1ELb1ELb1EEENS1_19SingleTileSchedulerILb0ELb1ELb1ELi128EEEEEEEEEvNT_6ParamsE)
        /*008c*/ 	.word	0x00000000


	//----- nvinfo : EIATTR_REGCOUNT
	.align		4
.L_34:
        /*0090*/ 	.byte	0x04, 0x2f
        /*0092*/ 	.short	(.L_36 - .L_35)
	.align		4
.L_35:
        /*0094*/ 	.word	index@(_ZN7cutlass13device_kernelIN5flash11enable_sm90INS1_16FlashAttnFwdSm90INS1_25CollectiveMainloopFwdSm90ILi2EN4cute5tupleIJNS5_1CILi1EEES8_S8_EEENS6_IJNS7_ILi128EEENS7_ILi160EEENS7_ILi192EEEEEELi128ENS_12float_e4m3_tEfNS_4arch4Sm90ELb0ELb0ELb0ELb1ELb0ELb1ELb0ELb1ELb1ELb1ELb1ELb0EEENS1_21CollectiveEpilogueFwdINS6_IJSA_SA_SB_EEES9_NS_10bfloat16_tESG_Li256ELb1ELb1ELb1ELb1EEENS1_36VarlenDynamicPersistentTileSchedulerILi128ELi160ELi256ELi128ELb1ELb1ELb1ELb0ELb1ELb1EEEEEEEEEvNT_6ParamsE)
        /*0098*/ 	.word	0x00000004


	//----- nvinfo : EIATTR_FRAME_SIZE
	.align		4
.L_36:
        /*009c*/ 	.byte	0x04, 0x11
        /*009e*/ 	.short	(.L_38 - .L_37)
	.align		4
.L_37:
        /*00a0*/ 	.word	index@(_ZN7cutlass13device_kernelIN5flash11enable_sm90INS1_16FlashAttnFwdSm90INS1_25CollectiveMainloopFwdSm90ILi2EN4cute5tupleIJNS5_1CILi1EEES8_S8_EEENS6_IJNS7_ILi128EEENS7_ILi160EEENS7_ILi192EEEEEELi128ENS_12float_e4m3_tEfNS_4arch4Sm90ELb0ELb0ELb0ELb1ELb0ELb1ELb0ELb1ELb1ELb1ELb1ELb0EEENS1_21CollectiveEpilogueFwdINS6_IJSA_SA_SB_EEES9_NS_10bfloat16_tESG_Li256ELb1ELb1ELb1ELb1EEENS1_36VarlenDynamicPersistentTileSchedulerILi128ELi160ELi256ELi128ELb1ELb1ELb1ELb0ELb1ELb1EEEEEEEEEvNT_6ParamsE)
        /*00a4*/ 	.word	0x00000000


	//----- nvinfo : EIATTR_REGCOUNT
	.align		4
.L_38:
        /*00a8*/ 	.byte	0x04, 0x2f
        /*00aa*/ 	.short	(.L_40 - .L_39)
	.align		4
.L_39:
        /*00ac*/ 	.word	index@(_ZN7cutlass13device_kernelIN5flash11enable_sm90INS1_16FlashAttnFwdSm90INS1_25CollectiveMainloopFwdSm90ILi2EN4cute5tupleIJNS5_1CILi1EEES8_S8_EEENS6_IJNS7_ILi128EEENS7_ILi160EEENS7_ILi192EEEEEELi128ENS_12float_e4m3_tEfNS_4arch4Sm90ELb0ELb0ELb0ELb1ELb0ELb0ELb0ELb1ELb1ELb1ELb1ELb0EEENS1_21CollectiveEpilogueFwdINS6_IJSA_SA_SB_EEES9_NS_10bfloat16_tESG_Li256ELb1ELb1ELb1ELb1EEENS1_36VarlenDynamicPersistentTileSchedulerILi128ELi160ELi256ELi128ELb1ELb1ELb1ELb0ELb1ELb1EEEEEEEEEvNT_6ParamsE)
        /*00b0*/ 	.word	0x00000004


	//----- nvinfo : EIATTR_FRAME_SIZE
	.align		4
.L_40:
        /*00b4*/ 	.byte	0x04, 0x11
        /*00b6*/ 	.short	(.L_42 - .L_41)
	.align		4
.L_41:
        /*00b8*/ 	.word	index@(_ZN7cutlass13device_kernelIN5flash11enable_sm90INS1_16FlashAttnFwdSm90INS1_25CollectiveMainloopFwdSm90ILi2EN4cute5tupleIJNS5_1CILi1EEES8_S8_EEENS6_IJNS7_ILi128EEENS7_ILi160EEENS7_ILi192EEEEEELi128ENS_12float_e4m3_tEfNS_4arch4Sm90ELb0ELb0ELb0ELb1ELb0ELb0ELb0ELb1ELb1ELb1ELb1ELb0EEENS1_21CollectiveEpilogueFwdINS6_IJSA_SA_SB_EEES9_NS_10bfloat16_tESG_Li256ELb1ELb1ELb1ELb1EEENS1_36VarlenDynamicPersistentTileSchedulerILi128ELi160ELi256ELi128ELb1ELb1ELb1ELb0ELb1ELb1EEEEEEEEEvNT_6ParamsE)
        /*00bc*/ 	.word	0x00000000


	//----- nvinfo : EIATTR_REGCOUNT
	.align		4
.L_42:
        /*00c0*/ 	.byte	0x04, 0x2f
        /*00c2*/ 	.short	(.L_44 - .L_43)
	.align		4
.L_43:
        /*00c4*/ 	.word	index@(_ZN7cutlass13device_kernelIN5flash11enable_sm90INS1_16FlashAttnFwdSm90INS1_25CollectiveMainloopFwdSm90ILi2EN4cute5tupleIJNS5_1CILi1EEES8_S8_EEENS6_IJNS7_ILi128EEENS7_ILi160EEENS7_ILi192EEEEEELi128ENS_12float_e4m3_tEfNS_4arch4Sm90ELb0ELb0ELb0ELb0ELb0ELb0ELb0ELb1ELb1ELb1ELb1ELb0EEENS1_21CollectiveEpilogueFwdINS6_IJSA_SA_SB_EEES9_NS_10bfloat16_tESG_Li256ELb0ELb1ELb1ELb1EEENS1_19SingleTileSchedulerILb0ELb1ELb1ELi128EEEEEEEEEvNT_6ParamsE)
        /*00c8*/ 	.word	0x00000004


	//----- nvinfo : EIATTR_FRAME_SIZE
	.align		4
.L_44:
        /*00cc*/ 	.byte	0x04, 0x11
        /*00ce*/ 	.short	(.L_46 - .L_45)
	.align		4
.L_45:
        /*00d0*/ 	.word	index@(_ZN7cutlass13device_kernelIN5flash11enable_sm90INS1_16FlashAttnFwdSm90INS1_25CollectiveMainloopFwdSm90ILi2EN4cute5tupleIJNS5_1CILi1EEES8_S8_EEENS6_IJNS7_ILi128EEENS7_ILi160EEENS7_ILi192EEEEEELi128ENS_12float_e4m3_tEfNS_4arch4Sm90ELb0ELb0ELb0ELb0ELb0ELb0ELb0ELb1ELb1ELb1ELb1ELb0EEENS1_21CollectiveEpilogueFwdINS6_IJSA_SA_SB_EEES9_NS_10bfloat16_tESG_Li256ELb0ELb1ELb1ELb1EEENS1_19SingleTileSchedulerILb0ELb1ELb1ELi128EEEEEEEEEvNT_6ParamsE)
        /*00d4*/ 	.word	0x00000000


	//----- nvinfo : EIATTR_MIN_STACK_SIZE
	.align		4
.L_46:
        /*00d8*/ 	.byte	0x04, 0x12
        /*00da*/ 	.short	(.L_48 - .L_47)
	.align		4
.L_47:
        /*00dc*/ 	.word	index@(_ZN7cutlass13device_kernelIN5flash11enable_sm90INS1_16FlashAttnFwdSm90INS1_25CollectiveMainloopFwdSm90ILi2EN4cute5tupleIJNS5_1CILi1EEES8_S8_EEENS6_IJNS7_ILi128EEENS7_ILi160EEENS7_ILi192EEEEEELi128ENS_12float_e4m3_tEfNS_4arch4Sm90ELb0ELb0ELb0ELb0ELb0ELb0ELb0ELb1ELb1ELb1ELb1ELb0EEENS1_21CollectiveEpilogueFwdINS6_IJSA_SA_SB_EEES9_NS_10bfloat16_tESG_Li256ELb0ELb1ELb1ELb1EEENS1_19SingleTileSchedulerILb0ELb1ELb1ELi128EEEEEEEEEvNT_6ParamsE)
        /*00e0*/ 	.word	0x00000000


	//----- nvinfo : EIATTR_MIN_STACK_SIZE
	.align		4
.L_48:
        /*00e4*/ 	.byte	0x04, 0x12
        /*00e6*/ 	.short	(.L_50 - .L_49)
	.align		4
.L_49:
        /*00e8*/ 	.word	index@(_ZN7cutlass13device_kernelIN5flash11enable_sm90INS1_16FlashAttnFwdSm90INS1_25CollectiveMainloopFwdSm90ILi2EN4cute5tupleIJNS5_1CILi1EEES8_S8_EEENS6_IJNS7_ILi128EEENS7_ILi160EEENS7_ILi192EEEEEELi128ENS_12float_e4m3_tEfNS_4arch4Sm90ELb0ELb0ELb0ELb1ELb0ELb0ELb0ELb1ELb1ELb1ELb1ELb0EEENS1_21CollectiveEpilogueFwdINS6_IJSA_SA_SB_EEES9_NS_10bfloat16_tESG_Li256ELb1ELb1ELb1ELb1EEENS1_36VarlenDynamicPersistentTileSchedulerILi128ELi160ELi256ELi128ELb1ELb1ELb1ELb0ELb1ELb1EEEEEEEEEvNT_6ParamsE)
        /*00ec*/ 	.word	0x00000000


	//----- nvinfo : EIATTR_MIN_STACK_SIZE
	.align		4
.L_50:
        /*00f0*/ 	.byte	0x04, 0x12
        /*00f2*/ 	.short	(.L_52 - .L_51)
	.align		4
.L_51:
        /*00f4*/ 	.word	index@(_ZN7cutlass13device_kernelIN5flash11enable_sm90INS1_16FlashAttnFwdSm90INS1_25CollectiveMainloopFwdSm90ILi2EN4cute5tupleIJNS5_1CILi1EEES8_S8_EEENS6_IJNS7_ILi128EEENS7_ILi160EEENS7_ILi192EEEEEELi128ENS_12float_e4m3_tEfNS_4arch4Sm90ELb0ELb0ELb0ELb1ELb0ELb1ELb0ELb1ELb1ELb1ELb1ELb0EEENS1_21CollectiveEpilogueFwdINS6_IJSA_SA_SB_EEES9_NS_10bfloat16_tESG_Li256ELb1ELb1ELb1ELb1EEENS1_36VarlenDynamicPersistentTileSchedulerILi128ELi160ELi256ELi128ELb1ELb1ELb1ELb0ELb1ELb1EEEEEEEEEvNT_6ParamsE)
        /*00f8*/ 	.word	0x00000000


	//----- nvinfo : EIATTR_MIN_STACK_SIZE
	.align		4
.L_52:
        /*00fc*/ 	.byte	0x04, 0x12
        /*00fe*/ 	.short	(.L_54 - .L_53)
	.align		4
.L_53:
        /*0100*/ 	.word	index@(_ZN7cutlass13device_kernelIN5flash11enable_sm90INS1_16FlashAttnFwdSm90INS1_25CollectiveMainloopFwdSm90ILi2EN4cute5tupleIJNS5_1CILi1EEES8_S8_EEENS6_IJNS7_ILi128EEENS7_ILi160EEENS7_ILi192EEEEEELi128ENS_12float_e4m3_tEfNS_4arch4Sm90ELb0ELb1ELb0ELb0ELb0ELb0ELb0ELb1ELb1ELb1ELb1ELb0EEENS1_21CollectiveEpilogueFwdINS6_IJSA_SA_SB_EEES9_NS_10bfloat16_tESG_Li256ELb0ELb1ELb1ELb1EEENS1_19SingleTileSchedulerILb0ELb1ELb1ELi128EEEEEEEEEvNT_6ParamsE)
        /*0104*/ 	.word	0x00000000


	//----- nvinfo : EIATTR_MIN_STACK_SIZE
	.align		4
.L_54:
        /*0108*/ 	.byte	0x04, 0x12
        /*010a*/ 	.short	(.L_56 - .L_55)
	.align		4
.L_55:
        /*010c*/ 	.word	index@(_ZN7cutlass13device_kernelIN5flash11enable_sm90INS1_16FlashAttnFwdSm90INS1_25CollectiveMainloopFwdSm90ILi2EN4cute5tupleIJNS5_1CILi1EEES8_S8_EEENS6_IJNS7_ILi128EEENS7_ILi160EEENS7_ILi192EEEEEELi128ENS_12float_e4m3_tEfNS_4arch4Sm90ELb0ELb1ELb0ELb1ELb0ELb0ELb0ELb1ELb1ELb1ELb1ELb0EEENS1_21CollectiveEpilogueFwdINS6_IJSA_SA_SB_EEES9_NS_10bfloat16_tESG_Li256ELb1ELb1ELb1ELb1EEENS1_36VarlenDynamicPersistentTileSchedulerILi128ELi160ELi256ELi128ELb1ELb1ELb1ELb1ELb0ELb1EEEEEEEEEvNT_6ParamsE)
        /*0110*/ 	.word	0x00000000


	//----- nvinfo : EIATTR_MIN_STACK_SIZE
	.align		4
.L_56:
        /*0114*/ 	.byte	0x04, 0x12
        /*0116*/ 	.short	(.L_58 - .L_57)
	.align		4
.L_57:
        /*0118*/ 	.word	index@(_ZN7cutlass13device_kernelIN5flash11enable_sm90INS1_16FlashAttnFwdSm90INS1_25CollectiveMainloopFwdSm90ILi2EN4cute5tupleIJNS5_1CILi1EEES8_S8_EEENS6_IJNS7_ILi128EEENS7_ILi160EEENS7_ILi192EEEEEELi128ENS_12float_e4m3_tEfNS_4arch4Sm90ELb0ELb1ELb0ELb1ELb0ELb1ELb0ELb1ELb1ELb1ELb1ELb0EEENS1_21CollectiveEpilogueFwdINS6_IJSA_SA_SB_EEES9_NS_10bfloat16_tESG_Li256ELb1ELb1ELb1ELb1EEENS1_36VarlenDynamicPersistentTileSchedulerILi128ELi160ELi256ELi128ELb1ELb1ELb1ELb1ELb0ELb1EEEEEEEEEvNT_6ParamsE)
        /*011c*/ 	.word	0x00000000


	//----- nvinfo : EIATTR_MIN_STACK_SIZE
	.align		4
.L_58:
        /*0120*/ 	.byte	0x04, 0x12
        /*0122*/ 	.short	(.L_60 - .L_59)
	.align		4
.L_59:
        /*0124*/ 	.word	index@(_ZN7cutlass13device_kernelIN5flash11enable_sm90INS1_16FlashAttnFwdSm90INS1_25CollectiveMainloopFwdSm90ILi2EN4cute5tupleIJNS5_1CILi1EEES8_S8_EEENS6_IJNS7_ILi128EEENS7_ILi160EEENS7_ILi192EEEEEELi128ENS_12float_e4m3_tEfNS_4arch4Sm90ELb1ELb0ELb0ELb0ELb0ELb0ELb0ELb1ELb1ELb1ELb1ELb0EEENS1_21CollectiveEpilogueFwdINS6_IJSA_SA_SB_EEES9_NS_10bfloat16_tESG_Li256ELb0ELb1ELb1ELb1EEENS1_19SingleTileSchedulerILb0ELb1ELb1ELi128EEEEEEEEEvNT_6ParamsE)
        /*0128*/ 	.word	0x00000000


	//----- nvinfo : EIATTR_MIN_STACK_SIZE
	.align		4
.L_60:
        /*012c*/ 	.byte	0x04, 0x12
        /*012e*/ 	.short	(.L_62 - .L_61)
	.align		4
.L_61:
        /*0130*/ 	.word	index@(_ZN7cutlass13device_kernelIN5flash11enable_sm90INS1_16FlashAttnFwdSm90INS1_25CollectiveMainloopFwdSm90ILi2EN4cute5tupleIJNS5_1CILi1EEES8_S8_EEENS6_IJNS7_ILi128EEENS7_ILi160EEENS7_ILi192EEEEEELi128ENS_12float_e4m3_tEfNS_4arch4Sm90ELb1ELb0ELb0ELb1ELb0ELb0ELb0ELb1ELb1ELb1ELb1ELb0EEENS1_21CollectiveEpilogueFwdINS6_IJSA_SA_SB_EEES9_NS_10bfloat16_tESG_Li256ELb1ELb1ELb1ELb1EEENS1_36VarlenDynamicPersistentTileSchedulerILi128ELi160ELi256ELi128ELb1ELb1ELb1ELb1ELb1ELb1EEEEEEEEEvNT_6ParamsE)
        /*0134*/ 	.word	0x00000000


	//----- nvinfo : EIATTR_MIN_STACK_SIZE
	.align		4
.L_62:
        /*0138*/ 	.byte	0x04, 0x12
        /*013a*/ 	.short	(.L_64 - .L_63)
	.align		4
.L_63:
        /*013c*/ 	.word	index@(_ZN7cutlass13device_kernelIN5flash11enable_sm90INS1_16FlashAttnFwdSm90INS1_25CollectiveMainloopFwdSm90ILi2EN4cute5tupleIJNS5_1CILi1EEES8_S8_EEENS6_IJNS7_ILi128EEENS7_ILi160EEENS7_ILi192EEEEEELi128ENS_12float_e4m3_tEfNS_4arch4Sm90ELb1ELb0ELb0ELb1ELb0ELb1ELb0ELb1ELb1ELb1ELb1ELb0EEENS1_21CollectiveEpilogueFwdINS6_IJSA_SA_SB_EEES9_NS_10bfloat16_tESG_Li256ELb1ELb1ELb1ELb1EEENS1_36VarlenDynamicPersistentTileSchedulerILi128ELi160ELi256ELi128ELb1ELb1ELb1ELb1ELb1ELb1EEEEEEEEEvNT_6ParamsE)
        /*0140*/ 	.word	0x00000000
.L_64:


//--------------------- .nv.compat                --------------------------
	.section	.nv.compat,"",@"SHT_CUDA_COMPAT_INFO"
	.align	4
        /*0000*/ 	.byte	0x02, 0x09, 0x01, 0x00, 0x02, 0x02, 0x01, 0x00, 0x02, 0x05, 0x05, 0x00, 0x03, 0x07, 0x01, 0x01
        /*0010*/ 	.byte	0x02, 0x03, 0x00, 0x00, 0x02, 0x06, 0x01, 0x00, 0x04, 0x0b, 0x08, 0x00, 0x00, 0x00, 0x00, 0x00
        /*0020*/ 	.byte	0x00, 0x00, 0x00, 0x00


//--------------------- .nv.info._ZN7cutlass13device_kernelIN5flash11enable_sm90INS1_16FlashAttnFwdSm90INS1_25CollectiveMainloopFwdSm90ILi2EN4cute5tupleIJNS5_1CILi1EEES8_S8_EEENS6_IJNS7_ILi128EEENS7_ILi160EEENS7_ILi192EEEEEELi128ENS_12float_e4m3_tEfNS_4arch4Sm90ELb0ELb0ELb0ELb0ELb0ELb0ELb0ELb1ELb1ELb1ELb1ELb0EEENS1_21CollectiveEpilogueFwdINS6_IJSA_SA_SB_EEES9_NS_10bfloat16_tESG_Li256ELb0ELb1ELb1ELb1EEENS1_19SingleTileSchedulerILb0ELb1ELb1ELi128EEEEEEEEEvNT_6ParamsE --------------------------
	.section	.nv.info._ZN7cutlass13device_kernelIN5flash11enable_sm90INS1_16FlashAttnFwdSm90INS1_25CollectiveMainloopFwdSm90ILi2EN4cute5tupleIJNS5_1CILi1EEES8_S8_EEENS6_IJNS7_ILi128EEENS7_ILi160EEENS7_ILi192EEEEEELi128ENS_12float_e4m3_tEfNS_4arch4Sm90ELb0ELb0ELb0ELb0ELb0ELb0ELb0ELb1ELb1ELb1ELb1ELb0EEENS1_21CollectiveEpilogueFwdINS6_IJSA_SA_SB_EEES9_NS_10bfloat16_tESG_Li256ELb0ELb1ELb1ELb1EEENS1_19SingleTileSchedulerILb0ELb1ELb1ELi128EEEEEEEEEvNT_6ParamsE,"",@"SHT_CUDA_INFO"
	.sectionflags	@""
	.align	4


	//----- nvinfo : EIATTR_CUDA_API_VERSION
	.align		4
        /*0000*/ 	.byte	0x04, 0x37
        /*0002*/ 	.short	(.L_66 - .L_65)
.L_65:
        /*0004*/ 	.word	0x00000082


	//----- nvinfo : EIATTR_KPARAM_INFO
	.align		4
.L_66:
        /*0008*/ 	.byte	0x04, 0x17
        /*000a*/ 	.short	(.L_68 - .L_67)
.L_67:
        /*000c*/ 	.word	0x00000000
        /*0010*/ 	.short	0x0000
        /*0012*/ 	.short	0x0000
        /*0014*/ 	.byte	0x00, 0xf0, 0x01, 0x28


	//----- nvinfo : EIATTR_SPARSE_MMA_MASK
	.align		4
.L_68:
        /*0018*/ 	.byte	0x03, 0x50
        /*001a*/ 	.short	0x0000


	//----- nvinfo : EIATTR_MAXREG_COUNT
	.align		4
        /*001c*/ 	.byte	0x03, 0x1b
        /*001e*/ 	.short	0x00a8


	//----- nvinfo : EIATTR_MERCURY_ISA_VERSION
	.align		4
        /*0020*/ 	.byte	0x03, 0x5f
        /*0022*/ 	.short	0x0101


	//----- nvinfo : EIATTR_VRC_CTA_INIT_COUNT
	.align		4
        /*0024*/ 	.byte	0x02, 0x4a
	.zero		1
	.zero		1


	//----- nvinfo : EIATTR_EXIT_INSTR_OFFSETS
	.align		4
        /*0028*/ 	.byte	0x04, 0x1c
        /*002a*/ 	.short	(.L_70 - .L_69)


	//   ....[0]....
.L_69:
        /*002c*/ 	.word	0x00000010


	//----- nvinfo : EIATTR_MAX_THREADS
	.align		4
.L_70:
        /*0030*/ 	.byte	0x04, 0x05
        /*0032*/ 	.short	(.L_72 - .L_71)
.L_71:
        /*0034*/ 	.word	0x00000180
        /*0038*/ 	.word	0x00000001
        /*003c*/ 	.word	0x00000001


	//----- nvinfo : EIATTR_CBANK_PARAM_SIZE
	.align		4
.L_72:
        /*0040*/ 	.byte	0x03, 0x19
        /*0042*/ 	.short	0x0a00


	//----- nvinfo : EIATTR_PARAM_CBANK
	.align		4
        /*0044*/ 	.byte	0x04, 0x0a
        /*0046*/ 	.short	(.L_74 - .L_73)
	.align		4
.L_73:
        /*0048*/ 	.word	index@(.nv.constant0._ZN7cutlass13device_kernelIN5flash11enable_sm90INS1_16FlashAttnFwdSm90INS1_25CollectiveMainloopFwdSm90ILi2EN4cute5tupleIJNS5_1CILi1EEES8_S8_EEENS6_IJNS7_ILi128EEENS7_ILi160EEENS7_ILi192EEEEEELi128ENS_12float_e4m3_tEfNS_4arch4Sm90ELb0ELb0ELb0ELb0ELb0ELb0ELb0ELb1ELb1ELb1ELb1ELb0EEENS1_21CollectiveEpilogueFwdINS6_IJSA_SA_SB_EEES9_NS_10bfloat16_tESG_Li256ELb0ELb1ELb1ELb1EEENS1_19SingleTileSchedulerILb0ELb1ELb1ELi128EEEEEEEEEvNT_6ParamsE)
        /*004c*/ 	.short	0x0380
        /*004e*/ 	.short	0x0a00


	//----- nvinfo : EIATTR_SW_WAR
	.align		4
.L_74:
        /*0050*/ 	.byte	0x04, 0x36
        /*0052*/ 	.short	(.L_76 - .L_75)
.L_75:
        /*0054*/ 	.word	0x00000008
.L_76:


//--------------------- .nv.info._ZN7cutlass13device_kernelIN5flash11enable_sm90INS1_16FlashAttnFwdSm90INS1_25CollectiveMainloopFwdSm90ILi2EN4cute5tupleIJNS5_1CILi1EEES8_S8_EEENS6_IJNS7_ILi128EEENS7_ILi160EEENS7_ILi192EEEEEELi128ENS_12float_e4m3_tEfNS_4arch4Sm90ELb0ELb0ELb0ELb1ELb0ELb0ELb0ELb1ELb1ELb1ELb1ELb0EEENS1_21CollectiveEpilogueFwdINS6_IJSA_SA_SB_EEES9_NS_10bfloat16_tESG_Li256ELb1ELb1ELb1ELb1EEENS1_36VarlenDynamicPersistentTileSchedulerILi128ELi160ELi256ELi128ELb1ELb1ELb1ELb0ELb1ELb1EEEEEEEEEvNT_6ParamsE --------------------------
	.section	.nv.info._ZN7cutlass13device_kernelIN5flash11enable_sm90INS1_16FlashAttnFwdSm90INS1_25CollectiveMainloopFwdSm90ILi2EN4cute5tupleIJNS5_1CILi1EEES8_S8_EEENS6_IJNS7_ILi128EEENS7_ILi160EEENS7_ILi192EEEEEELi128ENS_12float_e4m3_tEfNS_4arch4Sm90ELb0ELb0ELb0ELb1ELb0ELb0ELb0ELb1ELb1ELb1ELb1ELb0EEENS1_21CollectiveEpilogueFwdINS6_IJSA_SA_SB_EEES9_NS_10bfloat16_tESG_Li256ELb1ELb1ELb1ELb1EEENS1_36VarlenDynamicPersistentTileSchedulerILi128ELi160ELi256ELi128ELb1ELb1ELb1ELb0ELb1ELb1EEEEEEEEEvNT_6ParamsE,"",@"SHT_CUDA_INFO"
	.sectionflags	@""
	.align	4


	//----- nvinfo : EIATTR_CUDA_API_VERSION
	.align		4
        /*0000*/ 	.byte	0x04, 0x37
        /*0002*/ 	.short	(.L_78 - .L_77)
.L_77:
        /*0004*/ 	.word	0x00000082


	//----- nvinfo : EIATTR_KPARAM_INFO
	.align		4
.L_78:
        /*0008*/ 	.byte	0x04, 0x17
        /*000a*/ 	.short	(.L_80 - .L_79)
.L_79:
        /*000c*/ 	.word	0x00000000
        /*0010*/ 	.short	0x0000
        /*0012*/ 	.short	0x0000
        /*0014*/ 	.byte	0x00, 0xf0, 0x01, 0x2a


	//----- nvinfo : EIATTR_SPARSE_MMA_MASK
	.align		4
.L_80:
        /*0018*/ 	.byte	0x03, 0x50
        /*001a*/ 	.short	0x0000


	//----- nvinfo : EIATTR_MAXREG_COUNT
	.align		4
        /*001c*/ 	.byte	0x03, 0x1b
        /*001e*/ 	.short	0x00a8


	//----- nvinfo : EIATTR_MERCURY_ISA_VERSION
	.align		4
        /*0020*/ 	.byte	0x03, 0x5f
        /*0022*/ 	.short	0x0101


	//----- nvinfo : EIATTR_VRC_CTA_INIT_COUNT
	.align		4
        /*0024*/ 	.byte	0x02, 0x4a
	.zero		1
	.zero		1


	//----- nvinfo : EIATTR_EXIT_INSTR_OFFSETS
	.align		4
        /*0028*/ 	.byte	0x04, 0x1c
        /*002a*/ 	.short	(.L_82 - .L_81)


	//   ....[0]....
.L_81:
        /*002c*/ 	.word	0x00000010


	//----- nvinfo : EIATTR_MAX_THREADS
	.align		4
.L_82:
        /*0030*/ 	.byte	0x04, 0x05
        /*0032*/ 	.short	(.L_84 - .L_83)
.L_83:
        /*0034*/ 	.word	0x00000180
        /*0038*/ 	.word	0x00000001
        /*003c*/ 	.word	0x00000001


	//----- nvinfo : EIATTR_CBANK_PARAM_SIZE
	.align		4
.L_84:
        /*0040*/ 	.byte	0x03, 0x19
        /*0042*/ 	.short	0x0a80


	//----- nvinfo : EIATTR_PARAM_CBANK
	.align		4
        /*0044*/ 	.byte	0x04, 0x0a
        /*0046*/ 	.short	(.L_86 - .L_85)
	.align		4
.L_85:
        /*0048*/ 	.word	index@(.nv.constant0._ZN7cutlass13device_kernelIN5flash11enable_sm90INS1_16FlashAttnFwdSm90INS1_25CollectiveMainloopFwdSm90ILi2EN4cute5tupleIJNS5_1CILi1EEES8_S8_EEENS6_IJNS7_ILi128EEENS7_ILi160EEENS7_ILi192EEEEEELi128ENS_12float_e4m3_tEfNS_4arch4Sm90ELb0ELb0ELb0ELb1ELb0ELb0ELb0ELb1ELb1ELb1ELb1ELb0EEENS1_21CollectiveEpilogueFwdINS6_IJSA_SA_SB_EEES9_NS_10bfloat16_tESG_Li256ELb1ELb1ELb1ELb1EEENS1_36VarlenDynamicPersistentTileSchedulerILi128ELi160ELi256ELi128ELb1ELb1ELb1ELb0ELb1ELb1EEEEEEEEEvNT_6ParamsE)
        /*004c*/ 	.short	0x0380
        /*004e*/ 	.short	0x0a80


	//----- nvinfo : EIATTR_SW_WAR
	.align		4
.L_86:
        /*0050*/ 	.byte	0x04, 0x36
        /*0052*/ 	.short	(.L_88 - .L_87)
.L_87:
        /*0054*/ 	.word	0x00000008
.L_88:


//--------------------- .nv.info._ZN7cutlass13device_kernelIN5flash11enable_sm90INS1_16FlashAttnFwdSm90INS1_25CollectiveMainloopFwdSm90ILi2EN4cute5tupleIJNS5_1CILi1EEES8_S8_EEENS6_IJNS7_ILi128EEENS7_ILi160EEENS7_ILi192EEEEEELi128ENS_12float_e4m3_tEfNS_4arch4Sm90ELb0ELb0ELb0ELb1ELb0ELb1ELb0ELb1ELb1ELb1ELb1ELb0EEENS1_21CollectiveEpilogueFwdINS6_IJSA_SA_SB_EEES9_NS_10bfloat16_tESG_Li256ELb1ELb1ELb1ELb1EEENS1_36VarlenDynamicPersistentTileSchedulerILi128ELi160ELi256ELi128ELb1ELb1ELb1ELb0ELb1ELb1EEEEEEEEEvNT_6ParamsE --------------------------
	.section	.nv.info._ZN7cutlass13device_kernelIN5flash11enable_sm90INS1_16FlashAttnFwdSm90INS1_25CollectiveMainloopFwdSm90ILi2EN4cute5tupleIJNS5_1CILi1EEES8_S8_EEENS6_IJNS7_ILi128EEENS7_ILi160EEENS7_ILi192EEEEEELi128ENS_12float_e4m3_tEfNS_4arch4Sm90ELb0ELb0ELb0ELb1ELb0ELb1ELb0ELb1ELb1ELb1ELb1ELb0EEENS1_21CollectiveEpilogueFwdINS6_IJSA_SA_SB_EEES9_NS_10bfloat16_tESG_Li256ELb1ELb1ELb1ELb1EEENS1_36VarlenDynamicPersistentTileSchedulerILi128ELi160ELi256ELi128ELb1ELb1ELb1ELb0ELb1ELb1EEEEEEEEEvNT_6ParamsE,"",@"SHT_CUDA_INFO"
	.sectionflags	@""
	.align	4


	//----- nvinfo : EIATTR_CUDA_API_VERSION
	.align		4
        /*0000*/ 	.byte	0x04, 0x37
        /*0002*/ 	.short	(.L_90 - .L_89)
.L_89:
        /*0004*/ 	.word	0x00000082


	//----- nvinfo : EIATTR_KPARAM_INFO
	.align		4
.L_90:
        /*0008*/ 	.byte	0x04, 0x17
        /*000a*/ 	.short	(.L_92 - .L_91)
.L_91:
        /*000c*/ 	.word	0x00000000
        /*0010*/ 	.short	0x0000
        /*0012*/ 	.short	0x0000
        /*0014*/ 	.byte	0x00, 0xf0, 0x01, 0x2a


	//----- nvinfo : EIATTR_SPARSE_MMA_MASK
	.align		4
.L_92:
        /*0018*/ 	.byte	0x03, 0x50
        /*001a*/ 	.short	0x0000


	//----- nvinfo : EIATTR_MAXREG_COUNT
	.align		4
        /*001c*/ 	.byte	0x03, 0x1b
        /*001e*/ 	.short	0x00a8


	//----- nvinfo : EIATTR_MERCURY_ISA_VERSION
	.align		4
        /*0020*/ 	.byte	0x03, 0x5f
        /*0022*/ 	.short	0x0101


	//----- nvinfo : EIATTR_VRC_CTA_INIT_COUNT
	.align		4
        /*0024*/ 	.byte	0x02, 0x4a
	.zero		1
	.zero		1


	//----- nvinfo : EIATTR_EXIT_INSTR_OFFSETS
	.align		4
        /*0028*/ 	.byte	0x04, 0x1c
        /*002a*/ 	.short	(.L_94 - .L_93)


	//   ....[0]....
.L_93:
        /*002c*/ 	.word	0x00000010


	//----- nvinfo : EIATTR_MAX_THREADS
	.align		4
.L_94:
        /*0030*/ 	.byte	0x04, 0x05
        /*0032*/ 	.short	(.L_96 - .L_95)
.L_95:
        /*0034*/ 	.word	0x00000180
        /*0038*/ 	.word	0x00000001
        /*003c*/ 	.word	0x00000001


	//----- nvinfo : EIATTR_CBANK_PARAM_SIZE
	.align		4
.L_96:
        /*0040*/ 	.byte	0x03, 0x19
        /*0042*/ 	.short	0x0a80


	//----- nvinfo : EIATTR_PARAM_CBANK
	.align		4
        /*0044*/ 	.byte	0x04, 0x0a
        /*0046*/ 	.short	(.L_98 - .L_97)
	.align		4
.L_97:
        /*0048*/ 	.word	index@(.nv.constant0._ZN7cutlass13device_kernelIN5flash11enable_sm90INS1_16FlashAttnFwdSm90INS1_25CollectiveMainloopFwdSm90ILi2EN4cute5tupleIJNS5_1CILi1EEES8_S8_EEENS6_IJNS7_ILi128EEENS7_ILi160EEENS7_ILi192EEEEEELi128ENS_12float_e4m3_tEfNS_4arch4Sm90ELb0ELb0ELb0ELb1ELb0ELb1ELb0ELb1ELb1ELb1ELb1ELb0EEENS1_21CollectiveEpilogueFwdINS6_IJSA_SA_SB_EEES9_NS_10bfloat16_tESG_Li256ELb1ELb1ELb1ELb1EEENS1_36VarlenDynamicPersistentTileSchedulerILi128ELi160ELi256ELi128ELb1ELb1ELb1ELb0ELb1ELb1EEEEEEEEEvNT_6ParamsE)
        /*004c*/ 	.short	0x0380
        /*004e*/ 	.short	0x0a80


	//----- nvinfo : EIATTR_SW_WAR
	.align		4
.L_98:
        /*0050*/ 	.byte	0x04, 0x36
        /*0052*/ 	.short	(.L_100 - .L_99)
.L_99:
        /*0054*/ 	.word	0x00000008
.L_100:


//--------------------- .nv.info._ZN7cutlass13device_kernelIN5flash11enable_sm90INS1_16FlashAttnFwdSm90INS1_25CollectiveMainloopFwdSm90ILi2EN4cute5tupleIJNS5_1CILi1EEES8_S8_EEENS6_IJNS7_ILi128EEENS7_ILi160EEENS7_ILi192EEEEEELi128ENS_12float_e4m3_tEfNS_4arch4Sm90ELb0ELb1ELb0ELb0ELb0ELb0ELb0ELb1ELb1ELb1ELb1ELb0EEENS1_21CollectiveEpilogueFwdINS6_IJSA_SA_SB_EEES9_NS_10bfloat16_tESG_Li256ELb0ELb1ELb1ELb1EEENS1_19SingleTileSchedulerILb0ELb1ELb1ELi128EEEEEEEEEvNT_6ParamsE --------------------------
	.section	.nv.info._ZN7cutlass13device_kernelIN5flash11enable_sm90INS1_16FlashAttnFwdSm90INS1_25CollectiveMainloopFwdSm90ILi2EN4cute5tupleIJNS5_1CILi1EEES8_S8_EEENS6_IJNS7_ILi128EEENS7_ILi160EEENS7_ILi192EEEEEELi128ENS_12float_e4m3_tEfNS_4arch4Sm90ELb0ELb1ELb0ELb0ELb0ELb0ELb0ELb1ELb1ELb1ELb1ELb0EEENS1_21CollectiveEpilogueFwdINS6_IJSA_SA_SB_EEES9_NS_10bfloat16_tESG_Li256ELb0ELb1ELb1ELb1EEENS1_19SingleTileSchedulerILb0ELb1ELb1ELi128EEEEEEEEEvNT_6ParamsE,"",@"SHT_CUDA_INFO"
	.sectionflags	@""
	.align	4


	//----- nvinfo : EIATTR_CUDA_API_VERSION
	.align		4
        /*0000*/ 	.byte	0x04, 0x37
        /*0002*/ 	.short	(.L_102 - .L_101)
.L_101:
        /*0004*/ 	.word	0x00000082


	//----- nvinfo : EIATTR_KPARAM_INFO
	.align		4
.L_102:
        /*0008*/ 	.byte	0x04, 0x17
        /*000a*/ 	.short	(.L_104 - .L_103)
.L_103:
        /*000c*/ 	.word	0x00000000
        /*0010*/ 	.short	0x0000
        /*0012*/ 	.short	0x0000
        /*0014*/ 	.byte	0x00, 0xf0, 0x01, 0x28


	//----- nvinfo : EIATTR_SPARSE_MMA_MASK
	.align		4
.L_104:
        /*0018*/ 	.byte	0x03, 0x50
        /*001a*/ 	.short	0x0000


	//----- nvinfo : EIATTR_MAXREG_COUNT
	.align		4
        /*001c*/ 	.byte	0x03, 0x1b
        /*001e*/ 	.short	0x00a8


	//----- nvinfo : EIATTR_MERCURY_ISA_VERSION
	.align		4
        /*0020*/ 	.byte	0x03, 0x5f
        /*0022*/ 	.short	0x0101


	//----- nvinfo : EIATTR_VRC_CTA_INIT_COUNT
	.align		4
        /*0024*/ 	.byte	0x02, 0x4a
	.zero		1
	.zero		1


	//----- nvinfo : EIATTR_EXIT_INSTR_OFFSETS
	.align		4
        /*0028*/ 	.byte	0x04, 0x1c
        /*002a*/ 	.short	(.L_106 - .L_105)


	//   ....[0]....
.L_105:
        /*002c*/ 	.word	0x00000010


	//----- nvinfo : EIATTR_MAX_THREADS
	.align		4
.L_106:
        /*0030*/ 	.byte	0x04, 0x05
        /*0032*/ 	.short	(.L_108 - .L_107)
.L_107:
        /*0034*/ 	.word	0x00000180
        /*0038*/ 	.word	0x00000001
        /*003c*/ 	.word	0x00000001


	//----- nvinfo : EIATTR_CBANK_PARAM_SIZE
	.align		4
.L_108:
        /*0040*/ 	.byte	0x03, 0x19
        /*0042*/ 	.short	0x0a00


	//----- nvinfo : EIATTR_PARAM_CBANK
	.align		4
        /*0044*/ 	.byte	0x04, 0x0a
        /*0046*/ 	.short	(.L_110 - .L_109)
	.align		4
.L_109:
        /*0048*/ 	.word	index@(.nv.constant0._ZN7cutlass13device_kernelIN5flash11enable_sm90INS1_16FlashAttnFwdSm90INS1_25CollectiveMainloopFwdSm90ILi2EN4cute5tupleIJNS5_1CILi1EEES8_S8_EEENS6_IJNS7_ILi128EEENS7_ILi160EEENS7_ILi192EEEEEELi128ENS_12float_e4m3_tEfNS_4arch4Sm90ELb0ELb1ELb0ELb0ELb0ELb0ELb0ELb1ELb1ELb1ELb1ELb0EEENS1_21CollectiveEpilogueFwdINS6_IJSA_SA_SB_EEES9_NS_10bfloat16_tESG_Li256ELb0ELb1ELb1ELb1EEENS1_19SingleTileSchedulerILb0ELb1ELb1ELi128EEEEEEEEEvNT_6ParamsE)
        /*004c*/ 	.short	0x0380
        /*004e*/ 	.short	0x0a00


	//----- nvinfo : EIATTR_SW_WAR
	.align		4
.L_110:
        /*0050*/ 	.byte	0x04, 0x36
        /*0052*/ 	.short	(.L_112 - .L_111)
.L_111:
        /*0054*/ 	.word	0x00000008
.L_112:


//--------------------- .nv.info._ZN7cutlass13device_kernelIN5flash11enable_sm90INS1_16FlashAttnFwdSm90INS1_25CollectiveMainloopFwdSm90ILi2EN4cute5tupleIJNS5_1CILi1EEES8_S8_EEENS6_IJNS7_ILi128EEENS7_ILi160EEENS7_ILi192EEEEEELi128ENS_12float_e4m3_tEfNS_4arch4Sm90ELb0ELb1ELb0ELb1ELb0ELb0ELb0ELb1ELb1ELb1ELb1ELb0EEENS1_21CollectiveEpilogueFwdINS6_IJSA_SA_SB_EEES9_NS_10bfloat16_tESG_Li256ELb1ELb1ELb1ELb1EEENS1_36VarlenDynamicPersistentTileSchedulerILi128ELi160ELi256ELi128ELb1ELb1ELb1ELb1ELb0ELb1EEEEEEEEEvNT_6ParamsE --------------------------
	.section	.nv.info._ZN7cutlass13device_kernelIN5flash11enable_sm90INS1_16FlashAttnFwdSm90INS1_25CollectiveMainloopFwdSm90ILi2EN4cute5tupleIJNS5_1CILi1EEES8_S8_EEENS6_IJNS7_ILi128EEENS7_ILi160EEENS7_ILi192EEEEEELi128ENS_12float_e4m3_tEfNS_4arch4Sm90ELb0ELb1ELb0ELb1ELb0ELb0ELb0ELb1ELb1ELb1ELb1ELb0EEENS1_21CollectiveEpilogueFwdINS6_IJSA_SA_SB_EEES9_NS_10bfloat16_tESG_Li256ELb1ELb1ELb1ELb1EEENS1_36VarlenDynamicPersistentTileSchedulerILi128ELi160ELi256ELi128ELb1ELb1ELb1ELb1ELb0ELb1EEEEEEEEEvNT_6ParamsE,"",@"SHT_CUDA_INFO"
	.sectionflags	@""
	.align	4


	//----- nvinfo : EIATTR_CUDA_API_VERSION
	.align		4
        /*0000*/ 	.byte	0x04, 0x37
        /*0002*/ 	.short	(.L_114 - .L_113)
.L_113:
        /*0004*/ 	.word	0x00000082


	//----- nvinfo : EIATTR_KPARAM_INFO
	.align		4
.L_114:
        /*0008*/ 	.byte	0x04, 0x17
        /*000a*/ 	.short	(.L_116 - .L_115)
.L_115:
        /*000c*/ 	.word	0x00000000
        /*0010*/ 	.short	0x0000
        /*0012*/ 	.short	0x0000
        /*0014*/ 	.byte	0x00, 0xf0, 0x01, 0x2a


	//----- nvinfo : EIATTR_SPARSE_MMA_MASK
	.align		4
.L_116:
        /*0018*/ 	.byte	0x03, 0x50
        /*001a*/ 	.short	0x0000


	//----- nvinfo : EIATTR_MAXREG_COUNT
	.align		4
        /*001c*/ 	.byte	0x03, 0x1b
        /*001e*/ 	.short	0x00a8


	//----- nvinfo : EIATTR_MERCURY_ISA_VERSION
	.align		4
        /*0020*/ 	.byte	0x03, 0x5f
        /*0022*/ 	.short	0x0101


	//----- nvinfo : EIATTR_VRC_CTA_INIT_COUNT
	.align		4
        /*0024*/ 	.byte	0x02, 0x4a
	.zero		1
	.zero		1


	//----- nvinfo : EIATTR_EXIT_INSTR_OFFSETS
	.align		4
        /*0028*/ 	.byte	0x04, 0x1c
        /*002a*/ 	.short	(.L_118 - .L_117)


	//   ....[0]....
.L_117:
        /*002c*/ 	.word	0x00000010


	//----- nvinfo : EIATTR_MAX_THREADS
	.align		4
.L_118:
        /*0030*/ 	.byte	0x04, 0x05
        /*0032*/ 	.short	(.L_120 - .L_119)
.L_119:
        /*0034*/ 	.word	0x00000180
        /*0038*/ 	.word	0x00000001
        /*003c*/ 	.word	0x00000001


	//----- nvinfo : EIATTR_CBANK_PARAM_SIZE
	.align		4
.L_120:
        /*0040*/ 	.byte	0x03, 0x19
        /*0042*/ 	.short	0x0a80


	//----- nvinfo : EIATTR_PARAM_CBANK
	.align		4
        /*0044*/ 	.byte	0x04, 0x0a
        /*0046*/ 	.short	(.L_122 - .L_121)
	.align		4
.L_121:
        /*0048*/ 	.word	index@(.nv.constant0._ZN7cutlass13device_kernelIN5flash11enable_sm90INS1_16FlashAttnFwdSm90INS1_25CollectiveMainloopFwdSm90ILi2EN4cute5tupleIJNS5_1CILi1EEES8_S8_EEENS6_IJNS7_ILi128EEENS7_ILi160EEENS7_ILi192EEEEEELi128ENS_12float_e4m3_tEfNS_4arch4Sm90ELb0ELb1ELb0ELb1ELb0ELb0ELb0ELb1ELb1ELb1ELb1ELb0EEENS1_21CollectiveEpilogueFwdINS6_IJSA_SA_SB_EEES9_NS_10bfloat16_tESG_Li256ELb1ELb1ELb1ELb1EEENS1_36VarlenDynamicPersistentTileSchedulerILi128ELi160ELi256ELi128ELb1ELb1ELb1ELb1ELb0ELb1EEEEEEEEEvNT_6ParamsE)
        /*004c*/ 	.short	0x0380
        /*004e*/ 	.short	0x0a80


	//----- nvinfo : EIATTR_SW_WAR
	.align		4
.L_122:
        /*0050*/ 	.byte	0x04, 0x36
        /*0052*/ 	.short	(.L_124 - .L_123)
.L_123:
        /*0054*/ 	.word	0x00000008
.L_124:


//--------------------- .nv.info._ZN7cutlass13device_kernelIN5flash11enable_sm90INS1_16FlashAttnFwdSm90INS1_25CollectiveMainloopFwdSm90ILi2EN4cute5tupleIJNS5_1CILi1EEES8_S8_EEENS6_IJNS7_ILi128EEENS7_ILi160EEENS7_ILi192EEEEEELi128ENS_12float_e4m3_tEfNS_4arch4Sm90ELb0ELb1ELb0ELb1ELb0ELb1ELb0ELb1ELb1ELb1ELb1ELb0EEENS1_21CollectiveEpilogueFwdINS6_IJSA_SA_SB_EEES9_NS_10bfloat16_tESG_Li256ELb1ELb1ELb1ELb1EEENS1_36VarlenDynamicPersistentTileSchedulerILi128ELi160ELi256ELi128ELb1ELb1ELb1ELb1ELb0ELb1EEEEEEEEEvNT_6ParamsE --------------------------
	.section	.nv.info._ZN7cutlass13device_kernelIN5flash11enable_sm90INS1_16FlashAttnFwdSm90INS1_25CollectiveMainloopFwdSm90ILi2EN4cute5tupleIJNS5_1CILi1EEES8_S8_EEENS6_IJNS7_ILi128EEENS7_ILi160EEENS7_ILi192EEEEEELi128ENS_12float_e4m3_tEfNS_4arch4Sm90ELb0ELb1ELb0ELb1ELb0ELb1ELb0ELb1ELb1ELb1ELb1ELb0EEENS1_21CollectiveEpilogueFwdINS6_IJSA_SA_SB_EEES9_NS_10bfloat16_tESG_Li256ELb1ELb1ELb1ELb1EEENS1_36VarlenDynamicPersistentTileSchedulerILi128ELi160ELi256ELi128ELb1ELb1ELb1ELb1ELb0ELb1EEEEEEEEEvNT_6ParamsE,"",@"SHT_CUDA_INFO"
	.sectionflags	@""
	.align	4


	//----- nvinfo : EIATTR_CUDA_API_VERSION
	.align		4
        /*0000*/ 	.byte	0x04, 0x37
        /*0002*/ 	.short	(.L_126 - .L_125)
.L_125:
        /*0004*/ 	.word	0x00000082


	//----- nvinfo : EIATTR_KPARAM_INFO
	.align		4
.L_126:
        /*0008*/ 	.byte	0x04, 0x17
        /*000a*/ 	.short	(.L_128 - .L_127)
.L_127:
        /*000c*/ 	.word	0x00000000
        /*0010*/ 	.short	0x0000
        /*0012*/ 	.short	0x0000
        /*0014*/ 	.byte	0x00, 0xf0, 0x01, 0x2a


	//----- nvinfo : EIATTR_SPARSE_MMA_MASK
	.align		4
.L_128:
        /*0018*/ 	.byte	0x03, 0x50
        /*001a*/ 	.short	0x0000


	//----- nvinfo : EIATTR_MAXREG_COUNT
	.align		4
        /*001c*/ 	.byte	0x03, 0x1b
        /*001e*/ 	.short	0x00a8


	//----- nvinfo : EIATTR_MERCURY_ISA_VERSION
	.align		4
        /*0020*/ 	.byte	0x03, 0x5f
        /*0022*/ 	.short	0x0101


	//----- nvinfo : EIATTR_VRC_CTA_INIT_COUNT
	.align		4
        /*0024*/ 	.byte	0x02, 0x4a
	.zero		1
	.zero		1


	//----- nvinfo : EIATTR_EXIT_INSTR_OFFSETS
	.align		4
        /*0028*/ 	.byte	0x04, 0x1c
        /*002a*/ 	.short	(.L_130 - .L_129)


	//   ....[0]....
.L_129:
        /*002c*/ 	.word	0x00000010


	//----- nvinfo : EIATTR_MAX_THREADS
	.align		4
.L_130:
        /*0030*/ 	.byte	0x04, 0x05
        /*0032*/ 	.short	(.L_132 - .L_131)
.L_131:
        /*0034*/ 	.word	0x00000180
        /*0038*/ 	.word	0x00000001
        /*003c*/ 	.word	0x00000001


	//----- nvinfo : EIATTR_CBANK_PARAM_SIZE
	.align		4
.L_132:
        /*0040*/ 	.byte	0x03, 0x19
        /*0042*/ 	.short	0x0a80


	//----- nvinfo : EIATTR_PARAM_CBANK
	.align		4
        /*0044*/ 	.byte	0x04, 0x0a
        /*0046*/ 	.short	(.L_134 - .L_133)
	.align		4
.L_133:
        /*0048*/ 	.word	index@(.nv.constant0._ZN7cutlass13device_kernelIN5flash11enable_sm90INS1_16FlashAttnFwdSm90INS1_25CollectiveMainloopFwdSm90ILi2EN4cute5tupleIJNS5_1CILi1EEES8_S8_EEENS6_IJNS7_ILi128EEENS7_ILi160EEENS7_ILi192EEEEEELi128ENS_12float_e4m3_tEfNS_4arch4Sm90ELb0ELb1ELb0ELb1ELb0ELb1ELb0ELb1ELb1ELb1ELb1ELb0EEENS1_21CollectiveEpilogueFwdINS6_IJSA_SA_SB_EEES9_NS_10bfloat16_tESG_Li256ELb1ELb1ELb1ELb1EEENS1_36VarlenDynamicPersistentTileSchedulerILi128ELi160ELi256ELi128ELb1ELb1ELb1ELb1ELb0ELb1EEEEEEEEEvNT_6ParamsE)
        /*004c*/ 	.short	0x0380
        /*004e*/ 	.short	0x0a80


	//----- nvinfo : EIATTR_SW_WAR
	.align		4
.L_134:
        /*0050*/ 	.byte	0x04, 0x36
        /*0052*/ 	.short	(.L_136 - .L_135)
.L_135:
        /*0054*/ 	.word	0x00000008
.L_136:


//--------------------- .nv.info._ZN7cutlass13device_kernelIN5flash11enable_sm90INS1_16FlashAttnFwdSm90INS1_25CollectiveMainloopFwdSm90ILi2EN4cute5tupleIJNS5_1CILi1EEES8_S8_EEENS6_IJNS7_ILi128EEENS7_ILi160EEENS7_ILi192EEEEEELi128ENS_12float_e4m3_tEfNS_4arch4Sm90ELb1ELb0ELb0ELb0ELb0ELb0ELb0ELb1ELb1ELb1ELb1ELb0EEENS1_21CollectiveEpilogueFwdINS6_IJSA_SA_SB_EEES9_NS_10bfloat16_tESG_Li256ELb0ELb1ELb1ELb1EEENS1_19SingleTileSchedulerILb0ELb1ELb1ELi128EEEEEEEEEvNT_6ParamsE --------------------------
	.section	.nv.info._ZN7cutlass13device_kernelIN5flash11enable_sm90INS1_16FlashAttnFwdSm90INS1_25CollectiveMainloopFwdSm90ILi2EN4cute5tupleIJNS5_1CILi1EEES8_S8_EEENS6_IJNS7_ILi128EEENS7_ILi160EEENS7_ILi192EEEEEELi128ENS_12float_e4m3_tEfNS_4arch4Sm90ELb1ELb0ELb0ELb0ELb0ELb0ELb0ELb1ELb1ELb1ELb1ELb0EEENS1_21CollectiveEpilogueFwdINS6_IJSA_SA_SB_EEES9_NS_10bfloat16_tESG_Li256ELb0ELb1ELb1ELb1EEENS1_19SingleTileSchedulerILb0ELb1ELb1ELi128EEEEEEEEEvNT_6ParamsE,"",@"SHT_CUDA_INFO"
	.sectionflags	@""
	.align	4


	//----- nvinfo : EIATTR_CUDA_API_VERSION
	.align		4
        /*0000*/ 	.byte	0x04, 0x37
        /*0002*/ 	.short	(.L_138 - .L_137)
.L_137:
        /*0004*/ 	.word	0x00000082


	//----- nvinfo : EIATTR_KPARAM_INFO
	.align		4
.L_138:
        /*0008*/ 	.byte	0x04, 0x17
        /*000a*/ 	.short	(.L_140 - .L_139)
.L_139:
        /*000c*/ 	.word	0x00000000
        /*0010*/ 	.short	0x0000
        /*0012*/ 	.short	0x0000
        /*0014*/ 	.byte	0x00, 0xf0, 0x01, 0x28


	//----- nvinfo : EIATTR_SPARSE_MMA_MASK
	.align		4
.L_140:
        /*0018*/ 	.byte	0x03, 0x50
        /*001a*/ 	.short	0x0000


	//----- nvinfo : EIATTR_MAXREG_COUNT
	.align		4
        /*001c*/ 	.byte	0x03, 0x1b
        /*001e*/ 	.short	0x00a8


	//----- nvinfo : EIATTR_MERCURY_ISA_VERSION
	.align		4
        /*0020*/ 	.byte	0x03, 0x5f
        /*0022*/ 	.short	0x0101


	//----- nvinfo : EIATTR_VRC_CTA_INIT_COUNT
	.align		4
        /*0024*/ 	.byte	0x02, 0x4a
	.zero		1
	.zero		1


	//----- nvinfo : EIATTR_EXIT_INSTR_OFFSETS
	.align		4
        /*0028*/ 	.byte	0x04, 0x1c
        /*002a*/ 	.short	(.L_142 - .L_141)


	//   ....[0]....
.L_141:
        /*002c*/ 	.word	0x00000010


	//----- nvinfo : EIATTR_MAX_THREADS
	.align		4
.L_142:
        /*0030*/ 	.byte	0x04, 0x05
        /*0032*/ 	.short	(.L_144 - .L_143)
.L_143:
        /*0034*/ 	.word	0x00000180
        /*0038*/ 	.word	0x00000001
        /*003c*/ 	.word	0x00000001


	//----- nvinfo : EIATTR_CBANK_PARAM_SIZE
	.align		4
.L_144:
        /*0040*/ 	.byte	0x03, 0x19
        /*0042*/ 	.short	0x0a00


	//----- nvinfo : EIATTR_PARAM_CBANK
	.align		4
        /*0044*/ 	.byte	0x04, 0x0a
        /*0046*/ 	.short	(.L_146 - .L_145)
	.align		4
.L_145:
        /*0048*/ 	.word	index@(.nv.constant0._ZN7cutlass13device_kernelIN5flash11enable_sm90INS1_16FlashAttnFwdSm90INS1_25CollectiveMainloopFwdSm90ILi2EN4cute5tupleIJNS5_1CILi1EEES8_S8_EEENS6_IJNS7_ILi128EEENS7_ILi160EEENS7_ILi192EEEEEELi128ENS_12float_e4m3_tEfNS_4arch4Sm90ELb1ELb0ELb0ELb0ELb0ELb0ELb0ELb1ELb1ELb1ELb1ELb0EEENS1_21CollectiveEpilogueFwdINS6_IJSA_SA_SB_EEES9_NS_10bfloat16_tESG_Li256ELb0ELb1ELb1ELb1EEENS1_19SingleTileSchedulerILb0ELb1ELb1ELi128EEEEEEEEEvNT_6ParamsE)
        /*004c*/ 	.short	0x0380
        /*004e*/ 	.short	0x0a00


	//----- nvinfo : EIATTR_SW_WAR
	.align		4
.L_146:
        /*0050*/ 	.byte	0x04, 0x36
        /*0052*/ 	.short	(.L_148 - .L_147)
.L_147:
        /*0054*/ 	.word	0x00000008
.L_148:


//--------------------- .nv.info._ZN7cutlass13device_kernelIN5flash11enable_sm90INS1_16FlashAttnFwdSm90INS1_25CollectiveMainloopFwdSm90ILi2EN4cute5tupleIJNS5_1CILi1EEES8_S8_EEENS6_IJNS7_ILi128EEENS7_ILi160EEENS7_ILi192EEEEEELi128ENS_12float_e4m3_tEfNS_4arch4Sm90ELb1ELb0ELb0ELb1ELb0ELb0ELb0ELb1ELb1ELb1ELb1ELb0EEENS1_21CollectiveEpilogueFwdINS6_IJSA_SA_SB_EEES9_NS_10bfloat16_tESG_Li256ELb1ELb1ELb1ELb1EEENS1_36VarlenDynamicPersistentTileSchedulerILi128ELi160ELi256ELi128ELb1ELb1ELb1ELb1ELb1ELb1EEEEEEEEEvNT_6ParamsE --------------------------
	.section	.nv.info._ZN7cutlass13device_kernelIN5flash11enable_sm90INS1_16FlashAttnFwdSm90INS1_25CollectiveMainloopFwdSm90ILi2EN4cute5tupleIJNS5_1CILi1EEES8_S8_EEENS6_IJNS7_ILi128EEENS7_ILi160EEENS7_ILi192EEEEEELi128ENS_12float_e4m3_tEfNS_4arch4Sm90ELb1ELb0ELb0ELb1ELb0ELb0ELb0ELb1ELb1ELb1ELb1ELb0EEENS1_21CollectiveEpilogueFwdINS6_IJSA_SA_SB_EEES9_NS_10bfloat16_tESG_Li256ELb1ELb1ELb1ELb1EEENS1_36VarlenDynamicPersistentTileSchedulerILi128ELi160ELi256ELi128ELb1ELb1ELb1ELb1ELb1ELb1EEEEEEEEEvNT_6ParamsE,"",@"SHT_CUDA_INFO"
	.sectionflags	@""
	.align	4


	//----- nvinfo : EIATTR_CUDA_API_VERSION
	.align		4
        /*0000*/ 	.byte	0x04, 0x37
        /*0002*/ 	.short	(.L_150 - .L_149)
.L_149:
        /*0004*/ 	.word	0x00000082


	//----- nvinfo : EIATTR_KPARAM_INFO
	.align		4
.L_150:
        /*0008*/ 	.byte	0x04, 0x17
        /*000a*/ 	.short	(.L_152 - .L_151)
.L_151:
        /*000c*/ 	.word	0x00000000
        /*0010*/ 	.short	0x0000
        /*0012*/ 	.short	0x0000
        /*0014*/ 	.byte	0x00, 0xf0, 0x01, 0x2a


	//----- nvinfo : EIATTR_SPARSE_MMA_MASK
	.align		4
.L_152:
        /*0018*/ 	.byte	0x03, 0x50
        /*001a*/ 	.short	0x0000


	//----- nvinfo : EIATTR_MAXREG_COUNT
	.align		4
        /*001c*/ 	.byte	0x03, 0x1b
        /*001e*/ 	.short	0x00a8


	//----- nvinfo : EIATTR_MERCURY_ISA_VERSION
	.align		4
        /*0020*/ 	.byte	0x03, 0x5f
        /*0022*/ 	.short	0x0101


	//----- nvinfo : EIATTR_VRC_CTA_INIT_COUNT
	.align		4
        /*0024*/ 	.byte	0x02, 0x4a
	.zero		1
	.zero		1


	//----- nvinfo : EIATTR_EXIT_INSTR_OFFSETS
	.align		4
        /*0028*/ 	.byte	0x04, 0x1c
        /*002a*/ 	.short	(.L_154 - .L_153)


	//   ....[0]....
.L_153:
        /*002c*/ 	.word	0x00000010


	//----- nvinfo : EIATTR_MAX_THREADS
	.align		4
.L_154:
        /*0030*/ 	.byte	0x04, 0x05
        /*0032*/ 	.short	(.L_156 - .L_155)
.L_155:
        /*0034*/ 	.word	0x00000180
        /*0038*/ 	.word	0x00000001
        /*003c*/ 	.word	0x00000001


	//----- nvinfo : EIATTR_CBANK_PARAM_SIZE
	.align		4
.L_156:
        /*0040*/ 	.byte	0x03, 0x19
        /*0042*/ 	.short	0x0a80


	//----- nvinfo : EIATTR_PARAM_CBANK
	.align		4
        /*0044*/ 	.byte	0x04, 0x0a
        /*0046*/ 	.short	(.L_158 - .L_157)
	.align		4
.L_157:
        /*0048*/ 	.word	index@(.nv.constant0._ZN7cutlass13device_kernelIN5flash11enable_sm90INS1_16FlashAttnFwdSm90INS1_25CollectiveMainloopFwdSm90ILi2EN4cute5tupleIJNS5_1CILi1EEES8_S8_EEENS6_IJNS7_ILi128EEENS7_ILi160EEENS7_ILi192EEEEEELi128ENS_12float_e4m3_tEfNS_4arch4Sm90ELb1ELb0ELb0ELb1ELb0ELb0ELb0ELb1ELb1ELb1ELb1ELb0EEENS1_21CollectiveEpilogueFwdINS6_IJSA_SA_SB_EEES9_NS_10bfloat16_tESG_Li256ELb1ELb1ELb1ELb1EEENS1_36VarlenDynamicPersistentTileSchedulerILi128ELi160ELi256ELi128ELb1ELb1ELb1ELb1ELb1ELb1EEEEEEEEEvNT_6ParamsE)
        /*004c*/ 	.short	0x0380
        /*004e*/ 	.short	0x0a80


	//----- nvinfo : EIATTR_SW_WAR
	.align		4
.L_158:
        /*0050*/ 	.byte	0x04, 0x36
        /*0052*/ 	.short	(.L_160 - .L_159)
.L_159:
        /*0054*/ 	.word	0x00000008
.L_160:


//--------------------- .nv.info._ZN7cutlass13device_kernelIN5flash11enable_sm90INS1_16FlashAttnFwdSm90INS1_25CollectiveMainloopFwdSm90ILi2EN4cute5tupleIJNS5_1CILi1EEES8_S8_EEENS6_IJNS7_ILi128EEENS7_ILi160EEENS7_ILi192EEEEEELi128ENS_12float_e4m3_tEfNS_4arch4Sm90ELb1ELb0ELb0ELb1ELb0ELb1ELb0ELb1ELb1ELb1ELb1ELb0EEENS1_21CollectiveEpilogueFwdINS6_IJSA_SA_SB_EEES9_NS_10bfloat16_tESG_Li256ELb1ELb1ELb1ELb1EEENS1_36VarlenDynamicPersistentTileSchedulerILi128ELi160ELi256ELi128ELb1ELb1ELb1ELb1ELb1ELb1EEEEEEEEEvNT_6ParamsE --------------------------
	.section	.nv.info._ZN7cutlass13device_kernelIN5flash11enable_sm90INS1_16FlashAttnFwdSm90INS1_25CollectiveMainloopFwdSm90ILi2EN4cute5tupleIJNS5_1CILi1EEES8_S8_EEENS6_IJNS7_ILi128EEENS7_ILi160EEENS7_ILi192EEEEEELi128ENS_12float_e4m3_tEfNS_4arch4Sm90ELb1ELb0ELb0ELb1ELb0ELb1ELb0ELb1ELb1ELb1ELb1ELb0EEENS1_21CollectiveEpilogueFwdINS6_IJSA_SA_SB_EEES9_NS_10bfloat16_tESG_Li256ELb1ELb1ELb1ELb1EEENS1_36VarlenDynamicPersistentTileSchedulerILi128ELi160ELi256ELi128ELb1ELb1ELb1ELb1ELb1ELb1EEEEEEEEEvNT_6ParamsE,"",@"SHT_CUDA_INFO"
	.sectionflags	@""
	.align	4


	//----- nvinfo : EIATTR_CUDA_API_VERSION
	.align		4
        /*0000*/ 	.byte	0x04, 0x37
        /*0002*/ 	.short	(.L_162 - .L_161)
.L_161:
        /*0004*/ 	.word	0x00000082


	//----- nvinfo : EIATTR_KPARAM_INFO
	.align		4
.L_162:
        /*0008*/ 	.byte	0x04, 0x17
        /*000a*/ 	.short	(.L_164 - .L_163)
.L_163:
        /*000c*/ 	.word	0x00000000
        /*0010*/ 	.short	0x0000
        /*0012*/ 	.short	0x0000
        /*0014*/ 	.byte	0x00, 0xf0, 0x01, 0x2a


	//----- nvinfo : EIATTR_SPARSE_MMA_MASK
	.align		4
.L_164:
        /*0018*/ 	.byte	0x03, 0x50
        /*001a*/ 	.short	0x0000


	//----- nvinfo : EIATTR_MAXREG_COUNT
	.align		4
        /*001c*/ 	.byte	0x03, 0x1b
        /*001e*/ 	.short	0x00a8


	//----- nvinfo : EIATTR_MERCURY_ISA_VERSION
	.align		4
        /*0020*/ 	.byte	0x03, 0x5f
        /*0022*/ 	.short	0x0101


	//----- nvinfo : EIATTR_VRC_CTA_INIT_COUNT
	.align		4
        /*0024*/ 	.byte	0x02, 0x4a
	.zero		1
	.zero		1


	//----- nvinfo : EIATTR_EXIT_INSTR_OFFSETS
	.align		4
        /*0028*/ 	.byte	0x04, 0x1c
        /*002a*/ 	.short	(.L_166 - .L_165)


	//   ....[0]....
.L_165:
        /*002c*/ 	.word	0x00000010


	//----- nvinfo : EIATTR_MAX_THREADS
	.align		4
.L_166:
        /*0030*/ 	.byte	0x04, 0x05
        /*0032*/ 	.short	(.L_168 - .L_167)
.L_167:
        /*0034*/ 	.word	0x00000180
        /*0038*/ 	.word	0x00000001
        /*003c*/ 	.word	0x00000001


	//----- nvinfo : EIATTR_CBANK_PARAM_SIZE
	.align		4
.L_168:
        /*0040*/ 	.byte	0x03, 0x19
        /*0042*/ 	.short	0x0a80


	//----- nvinfo : EIATTR_PARAM_CBANK
	.align		4
        /*0044*/ 	.byte	0x04, 0x0a
        /*0046*/ 	.short	(.L_170 - .L_169)
	.align		4
.L_169:
        /*0048*/ 	.word	index@(.nv.constant0._ZN7cutlass13device_kernelIN5flash11enable_sm90INS1_16FlashAttnFwdSm90INS1_25CollectiveMainloopFwdSm90ILi2EN4cute5tupleIJNS5_1CILi1EEES8_S8_EEENS6_IJNS7_ILi128EEENS7_ILi160EEENS7_ILi192EEEEEELi128ENS_12float_e4m3_tEfNS_4arch4Sm90ELb1ELb0ELb0ELb1ELb0ELb1ELb0ELb1ELb1ELb1ELb1ELb0EEENS1_21CollectiveEpilogueFwdINS6_IJSA_SA_SB_EEES9_NS_10bfloat16_tESG_Li256ELb1ELb1ELb1ELb1EEENS1_36VarlenDynamicPersistentTileSchedulerILi128ELi160ELi256ELi128ELb1ELb1ELb1ELb1ELb1ELb1EEEEEEEEEvNT_6ParamsE)
        /*004c*/ 	.short	0x0380
        /*004e*/ 	.short	0x0a80


	//----- nvinfo : EIATTR_SW_WAR
	.align		4
.L_170:
        /*0050*/ 	.byte	0x04, 0x36
        /*0052*/ 	.short	(.L_172 - .L_171)
.L_171:
        /*0054*/ 	.word	0x00000008
.L_172:


//--------------------- .nv.callgraph             --------------------------
	.section	.nv.callgraph,"",@"SHT_CUDA_CALLGRAPH"
	.align	4
	.sectionentsize	8
	.align		4
        /*0000*/ 	.word	0x00000000
	.align		4
        /*0004*/ 	.word	0xffffffff
	.align		4
        /*0008*/ 	.word	0x00000000
	.align		4
        /*000c*/ 	.word	0xfffffffe
	.align		4
        /*0010*/ 	.word	0x00000000
	.align		4
        /*0014*/ 	.word	0xfffffffd
	.align		4
        /*0018*/ 	.word	0x00000000
	.align		4
        /*001c*/ 	.word	0xfffffffc


//--------------------- .nv.constant4             --------------------------
	.section	.nv.constant4,"a",@progbits
	.align	8
	.align		8
.nv.constant4:
        /*0000*/ 	.dword	_ZN76_INTERNAL_afc1836f_40_flash_fwd_hdim192_128_e4m3_split_sm90_cu_f3e6f9ee_31844cuda3std3__45__cpo5beginE
	.align		8
        /*0008*/ 	.dword	_ZN76_INTERNAL_afc1836f_40_flash_fwd_hdim192_128_e4m3_split_sm90_cu_f3e6f9ee_31844cuda3std3__45__cpo3endE
	.align		8
        /*0010*/ 	.dword	_ZN76_INTERNAL_afc1836f_40_flash_fwd_hdim192_128_e4m3_split_sm90_cu_f3e6f9ee_31844cuda3std3__45__cpo6cbeginE
	.align		8
        /*0018*/ 	.dword	_ZN76_INTERNAL_afc1836f_40_flash_fwd_hdim192_128_e4m3_split_sm90_cu_f3e6f9ee_31844cuda3std3__45__cpo4cendE
	.align		8
        /*0020*/ 	.dword	_ZN76_INTERNAL_afc1836f_40_flash_fwd_hdim192_128_e4m3_split_sm90_cu_f3e6f9ee_31844cuda3std3__478_GLOBAL__N__afc1836f_40_flash_fwd_hdim192_128_e4m3_split_sm90_cu_f3e6f9ee_31846ignoreE
	.align		8
        /*0028*/ 	.dword	_ZN76_INTERNAL_afc1836f_40_flash_fwd_hdim192_128_e4m3_split_sm90_cu_f3e6f9ee_31844cuda3std3__419piecewise_constructE
	.align		8
        /*0030*/ 	.dword	_ZN76_INTERNAL_afc1836f_40_flash_fwd_hdim192_128_e4m3_split_sm90_cu_f3e6f9ee_31844cuda3std3__48in_placeE
	.align		8
        /*0038*/ 	.dword	_ZN76_INTERNAL_afc1836f_40_flash_fwd_hdim192_128_e4m3_split_sm90_cu_f3e6f9ee_31844cuda3std6ranges3__45__cpo4swapE
	.align		8
        /*0040*/ 	.dword	_ZN76_INTERNAL_afc1836f_40_flash_fwd_hdim192_128_e4m3_split_sm90_cu_f3e6f9ee_31844cuda3std6ranges3__45__cpo9iter_moveE
	.align		8
        /*0048*/ 	.dword	_ZN76_INTERNAL_afc1836f_40_flash_fwd_hdim192_128_e4m3_split_sm90_cu_f3e6f9ee_31844cute7productE
	.align		8
        /*0050*/ 	.dword	_ZN76_INTERNAL_afc1836f_40_flash_fwd_hdim192_128_e4m3_split_sm90_cu_f3e6f9ee_31844cute1_E


//--------------------- .text._ZN7cutlass13device_kernelIN5flash11enable_sm90INS1_16FlashAttnFwdSm90INS1_25CollectiveMainloopFwdSm90ILi2EN4cute5tupleIJNS5_1CILi1EEES8_S8_EEENS6_IJNS7_ILi128EEENS7_ILi160EEENS7_ILi192EEEEEELi128ENS_12float_e4m3_tEfNS_4arch4Sm90ELb0ELb0ELb0ELb0ELb0ELb0ELb0ELb1ELb1ELb1ELb1ELb0EEENS1_21CollectiveEpilogueFwdINS6_IJSA_SA_SB_EEES9_NS_10bfloat16_tESG_Li256ELb0ELb1ELb1ELb1EEENS1_19SingleTileSchedulerILb0ELb1ELb1ELi128EEEEEEEEEvNT_6ParamsE --------------------------
	.section	.text._ZN7cutlass13device_kernelIN5flash11enable_sm90INS1_16FlashAttnFwdSm90INS1_25CollectiveMainloopFwdSm90ILi2EN4cute5tupleIJNS5_1CILi1EEES8_S8_EEENS6_IJNS7_ILi128EEENS7_ILi160EEENS7_ILi192EEEEEELi128ENS_12float_e4m3_tEfNS_4arch4Sm90ELb0ELb0ELb0ELb0ELb0ELb0ELb0ELb1ELb1ELb1ELb1ELb0EEENS1_21CollectiveEpilogueFwdINS6_IJSA_SA_SB_EEES9_NS_10bfloat16_tESG_Li256ELb0ELb1ELb1ELb1EEENS1_19SingleTileSchedulerILb0ELb1ELb1ELi128EEEEEEEEEvNT_6ParamsE,"ax",@progbits
	.align	128
.text._ZN7cutlass13device_kernelIN5flash11enable_sm90INS1_16FlashAttnFwdSm90INS1_25CollectiveMainloopFwdSm90ILi2EN4cute5tupleIJNS5_1CILi1EEES8_S8_EEENS6_IJNS7_ILi128EEENS7_ILi160EEENS7_ILi192EEEEEELi128ENS_12float_e4m3_tEfNS_4arch4Sm90ELb0ELb0ELb0ELb0ELb0ELb0ELb0ELb1ELb1ELb1ELb1ELb0EEENS1_21CollectiveEpilogueFwdINS6_IJSA_SA_SB_EEES9_NS_10bfloat16_tESG_Li256ELb0ELb1ELb1ELb1EEENS1_19SingleTileSchedulerILb0ELb1ELb1ELi128EEEEEEEEEvNT_6ParamsE:
        .type           _ZN7cutlass13device_kernelIN5flash11enable_sm90INS1_16FlashAttnFwdSm90INS1_25CollectiveMainloopFwdSm90ILi2EN4cute5tupleIJNS5_1CILi1EEES8_S8_EEENS6_IJNS7_ILi128EEENS7_ILi160EEENS7_ILi192EEEEEELi128ENS_12float_e4m3_tEfNS_4arch4Sm90ELb0ELb0ELb0ELb0ELb0ELb0ELb0ELb1ELb1ELb1ELb1ELb0EEENS1_21CollectiveEpilogueFwdINS6_IJSA_SA_SB_EEES9_NS_10bfloat16_tESG_Li256ELb0ELb1ELb1ELb1EEENS1_19SingleTileSchedulerILb0ELb1ELb1ELi128EEEEEEEEEvNT_6ParamsE,@function
        .size           _ZN7cutlass13device_kernelIN5flash11enable_sm90INS1_16FlashAttnFwdSm90INS1_25CollectiveMainloopFwdSm90ILi2EN4cute5tupleIJNS5_1CILi1EEES8_S8_EEENS6_IJNS7_ILi128EEENS7_ILi160EEENS7_ILi192EEEEEELi128ENS_12float_e4m3_tEfNS_4arch4Sm90ELb0ELb0ELb0ELb0ELb0ELb0ELb0ELb1ELb1ELb1ELb1ELb0EEENS1_21CollectiveEpilogueFwdINS6_IJSA_SA_SB_EEES9_NS_10bfloat16_tESG_Li256ELb0ELb1ELb1ELb1EEENS1_19SingleTileSchedulerILb0ELb1ELb1ELi128EEEEEEEEEvNT_6ParamsE,(.L_x_9 - _ZN7cutlass13device_kernelIN5flash11enable_sm90INS1_16FlashAttnFwdSm90INS1_25CollectiveMainloopFwdSm90ILi2EN4cute5tupleIJNS5_1CILi1EEES8_S8_EEENS6_IJNS7_ILi128EEENS7_ILi160EEENS7_ILi192EEEEEELi128ENS_12float_e4m3_tEfNS_4arch4Sm90ELb0ELb0ELb0ELb0ELb0ELb0ELb0ELb1ELb1ELb1ELb1ELb0EEENS1_21CollectiveEpilogueFwdINS6_IJSA_SA_SB_EEES9_NS_10bfloat16_tESG_Li256ELb0ELb1ELb1ELb1EEENS1_19SingleTileSchedulerILb0ELb1ELb1ELi128EEEEEEEEEvNT_6ParamsE)
        .other          _ZN7cutlass13device_kernelIN5flash11enable_sm90INS1_16FlashAttnFwdSm90INS1_25CollectiveMainloopFwdSm90ILi2EN4cute5tupleIJNS5_1CILi1EEES8_S8_EEENS6_IJNS7_ILi128EEENS7_ILi160EEENS7_ILi192EEEEEELi128ENS_12float_e4m3_tEfNS_4arch4Sm90ELb0ELb0ELb0ELb0ELb0ELb0ELb0ELb1ELb1ELb1ELb1ELb0EEENS1_21CollectiveEpilogueFwdINS6_IJSA_SA_SB_EEES9_NS_10bfloat16_tESG_Li256ELb0ELb1ELb1ELb1EEENS1_19SingleTileSchedulerILb0ELb1ELb1ELi128EEEEEEEEEvNT_6ParamsE,@"STO_CUDA_ENTRY STV_DEFAULT"
_ZN7cutlass13device_kernelIN5flash11enable_sm90INS1_16FlashAttnFwdSm90INS1_25CollectiveMainloopFwdSm90ILi2EN4cute5tupleIJNS5_1CILi1EEES8_S8_EEENS6_IJNS7_ILi128EEENS7_ILi160EEENS7_ILi192EEEEEELi128ENS_12float_e4m3_tEfNS_4arch4Sm90ELb0ELb0ELb0ELb0ELb0ELb0ELb0ELb1ELb1ELb1ELb1ELb0EEENS1_21CollectiveEpilogueFwdINS6_IJSA_SA_SB_EEES9_NS_10bfloat16_tESG_Li256ELb0ELb1ELb1ELb1EEENS1_19SingleTileSchedulerILb0ELb1ELb1ELi128EEEEEEEEEvNT_6ParamsE:
[----:B------:R-:W-:Y:S01]  /*0000*/  LDC R1, c[0x0][0x37c] ;  /* 0x0000df00ff017b82 */ /* 0x000fe20000000800 */
[----:B------:R-:W-:Y:S05]  /*0010*/  EXIT ;  /* 0x000000000000794d */ /* 0x000fea0003800000 */
.L_x_0:
[----:B------:R-:W-:-:S00]  /*0020*/  BRA `(.L_x_0) ;  /* 0xfffffffc00fc7947 */ /* 0x000fc0000383ffff */
[----:B------:R-:W-:-:S00]  /*0030*/  NOP ;  /* 0x0000000000007918 */ /* 0x000fc00000000000 */
        /* <DEDUP_REMOVED lines=12> */
.L_x_9:


//--------------------- .text._ZN7cutlass13device_kernelIN5flash11enable_sm90INS1_16FlashAttnFwdSm90INS1_25CollectiveMainloopFwdSm90ILi2EN4cute5tupleIJNS5_1CILi1EEES8_S8_EEENS6_IJNS7_ILi128EEENS7_ILi160EEENS7_ILi192EEEEEELi128ENS_12float_e4m3_tEfNS_4arch4Sm90ELb0ELb0ELb0ELb1ELb0ELb0ELb0ELb1ELb1ELb1ELb1ELb0EEENS1_21CollectiveEpilogueFwdINS6_IJSA_SA_SB_EEES9_NS_10bfloat16_tESG_Li256ELb1ELb1ELb1ELb1EEENS1_36VarlenDynamicPersistentTileSchedulerILi128ELi160ELi256ELi128ELb1ELb1ELb1ELb0ELb1ELb1EEEEEEEEEvNT_6ParamsE --------------------------
	.section	.text._ZN7cutlass13device_kernelIN5flash11enable_sm90INS1_16FlashAttnFwdSm90INS1_25CollectiveMainloopFwdSm90ILi2EN4cute5tupleIJNS5_1CILi1EEES8_S8_EEENS6_IJNS7_ILi128EEENS7_ILi160EEENS7_ILi192EEEEEELi128ENS_12float_e4m3_tEfNS_4arch4Sm90ELb0ELb0ELb0ELb1ELb0ELb0ELb0ELb1ELb1ELb1ELb1ELb0EEENS1_21CollectiveEpilogueFwdINS6_IJSA_SA_SB_EEES9_NS_10bfloat16_tESG_Li256ELb1ELb1ELb1ELb1EEENS1_36VarlenDynamicPersistentTileSchedulerILi128ELi160ELi256ELi128ELb1ELb1ELb1ELb0ELb1ELb1EEEEEEEEEvNT_6ParamsE,"ax",@progbits
	.align	128
.text._ZN7cutlass13device_kernelIN5flash11enable_sm90INS1_16FlashAttnFwdSm90INS1_25CollectiveMainloopFwdSm90ILi2EN4cute5tupleIJNS5_1CILi1EEES8_S8_EEENS6_IJNS7_ILi128EEENS7_ILi160EEENS7_ILi192EEEEEELi128ENS_12float_e4m3_tEfNS_4arch4Sm90ELb0ELb0ELb0ELb1ELb0ELb0ELb0ELb1ELb1ELb1ELb1ELb0EEENS1_21CollectiveEpilogueFwdINS6_IJSA_SA_SB_EEES9_NS_10bfloat16_tESG_Li256ELb1ELb1ELb1ELb1EEENS1_36VarlenDynamicPersistentTileSchedulerILi128ELi160ELi256ELi128ELb1ELb1ELb1ELb0ELb1ELb1EEEEEEEEEvNT_6ParamsE:
        .type           _ZN7cutlass13device_kernelIN5flash11enable_sm90INS1_16FlashAttnFwdSm90INS1_25CollectiveMainloopFwdSm90ILi2EN4cute5tupleIJNS5_1CILi1EEES8_S8_EEENS6_IJNS7_ILi128EEENS7_ILi160EEENS7_ILi192EEEEEELi128ENS_12float_e4m3_tEfNS_4arch4Sm90ELb0ELb0ELb0ELb1ELb0ELb0ELb0ELb1ELb1ELb1ELb1ELb0EEENS1_21CollectiveEpilogueFwdINS6_IJSA_SA_SB_EEES9_NS_10bfloat16_tESG_Li256ELb1ELb1ELb1ELb1EEENS1_36VarlenDynamicPersistentTileSchedulerILi128ELi160ELi256ELi128ELb1ELb1ELb1ELb0ELb1ELb1EEEEEEEEEvNT_6ParamsE,@function
        .size           _ZN7cutlass13device_kernelIN5flash11enable_sm90INS1_16FlashAttnFwdSm90INS1_25CollectiveMainloopFwdSm90ILi2EN4cute5tupleIJNS5_1CILi1EEES8_S8_EEENS6_IJNS7_ILi128EEENS7_ILi160EEENS7_ILi192EEEEEELi128ENS_12float_e4m3_tEfNS_4arch4Sm90ELb0ELb0ELb0ELb1ELb0ELb0ELb0ELb1ELb1ELb1ELb1ELb0EEENS1_21CollectiveEpilogueFwdINS6_IJSA_SA_SB_EEES9_NS_10bfloat16_tESG_Li256ELb1ELb1ELb1ELb1EEENS1_36VarlenDynamicPersistentTileSchedulerILi128ELi160ELi256ELi128ELb1ELb1ELb1ELb0ELb1ELb1EEEEEEEEEvNT_6ParamsE,(.L_x_10 - _ZN7cutlass13device_kernelIN5flash11enable_sm90INS1_16FlashAttnFwdSm90INS1_25CollectiveMainloopFwdSm90ILi2EN4cute5tupleIJNS5_1CILi1EEES8_S8_EEENS6_IJNS7_ILi128EEENS7_ILi160EEENS7_ILi192EEEEEELi128ENS_12float_e4m3_tEfNS_4arch4Sm90ELb0ELb0ELb0ELb1ELb0ELb0ELb0ELb1ELb1ELb1ELb1ELb0EEENS1_21CollectiveEpilogueFwdINS6_IJSA_SA_SB_EEES9_NS_10bfloat16_tESG_Li256ELb1ELb1ELb1ELb1EEENS1_36VarlenDynamicPersistentTileSchedulerILi128ELi160ELi256ELi128ELb1ELb1ELb1ELb0ELb1ELb1EEEEEEEEEvNT_6ParamsE)
        .other          _ZN7cutlass13device_kernelIN5flash11enable_sm90INS1_16FlashAttnFwdSm90INS1_25CollectiveMainloopFwdSm90ILi2EN4cute5tupleIJNS5_1CILi1EEES8_S8_EEENS6_IJNS7_ILi128EEENS7_ILi160EEENS7_ILi192EEEEEELi128ENS_12float_e4m3_tEfNS_4arch4Sm90ELb0ELb0ELb0ELb1ELb0ELb0ELb0ELb1ELb1ELb1ELb1ELb0EEENS1_21CollectiveEpilogueFwdINS6_IJSA_SA_SB_EEES9_NS_10bfloat16_tESG_Li256ELb1ELb1ELb1ELb1EEENS1_36VarlenDynamicPersistentTileSchedulerILi128ELi160ELi256ELi128ELb1ELb1ELb1ELb0ELb1ELb1EEEEEEEEEvNT_6ParamsE,@"STO_CUDA_ENTRY STV_DEFAULT"
_ZN7cutlass13device_kernelIN5flash11enable_sm90INS1_16FlashAttnFwdSm90INS1_25CollectiveMainloopFwdSm90ILi2EN4cute5tupleIJNS5_1CILi1EEES8_S8_EEENS6_IJNS7_ILi128EEENS7_ILi160EEENS7_ILi192EEEEEELi128ENS_12float_e4m3_tEfNS_4arch4Sm90ELb0ELb0ELb0ELb1ELb0ELb0ELb0ELb1ELb1ELb1ELb1ELb0EEENS1_21CollectiveEpilogueFwdINS6_IJSA_SA_SB_EEES9_NS_10bfloat16_tESG_Li256ELb1ELb1ELb1ELb1EEENS1_36VarlenDynamicPersistentTileSchedulerILi128ELi160ELi256ELi128ELb1ELb1ELb1ELb0ELb1ELb1EEEEEEEEEvNT_6ParamsE:
[----:B------:R-:W-:Y:S01]  /*0000*/  LDC R1, c[0x0][0x37c] ;  /* 0x0000df00ff017b82 */ /* 0x000fe20000000800 */
[----:B------:R-:W-:Y:S05]  /*0010*/  EXIT ;  /* 0x000000000000794d */ /* 0x000fea0003800000 */
.L_x_1:
        /* <DEDUP_REMOVED lines=14> */
.L_x_10:


//--------------------- .text._ZN7cutlass13device_kernelIN5flash11enable_sm90INS1_16FlashAttnFwdSm90INS1_25CollectiveMainloopFwdSm90ILi2EN4cute5tupleIJNS5_1CILi1EEES8_S8_EEENS6_IJNS7_ILi128EEENS7_ILi160EEENS7_ILi192EEEEEELi128ENS_12float_e4m3_tEfNS_4arch4Sm90ELb0ELb0ELb0ELb1ELb0ELb1ELb0ELb1ELb1ELb1ELb1ELb0EEENS1_21CollectiveEpilogueFwdINS6_IJSA_SA_SB_EEES9_NS_10bfloat16_tESG_Li256ELb1ELb1ELb1ELb1EEENS1_36VarlenDynamicPersistentTileSchedulerILi128ELi160ELi256ELi128ELb1ELb1ELb1ELb0ELb1ELb1EEEEEEEEEvNT_6ParamsE --------------------------
	.section	.text._ZN7cutlass13device_kernelIN5flash11enable_sm90INS1_16FlashAttnFwdSm90INS1_25CollectiveMainloopFwdSm90ILi2EN4cute5tupleIJNS5_1CILi1EEES8_S8_EEENS6_IJNS7_ILi128EEENS7_ILi160EEENS7_ILi192EEEEEELi128ENS_12float_e4m3_tEfNS_4arch4Sm90ELb0ELb0ELb0ELb1ELb0ELb1ELb0ELb1ELb1ELb1ELb1ELb0EEENS1_21CollectiveEpilogueFwdINS6_IJSA_SA_SB_EEES9_NS_10bfloat16_tESG_Li256ELb1ELb1ELb1ELb1EEENS1_36VarlenDynamicPersistentTileSchedulerILi128ELi160ELi256ELi128ELb1ELb1ELb1ELb0ELb1ELb1EEEEEEEEEvNT_6ParamsE,"ax",@progbits
	.align	128
.text._ZN7cutlass13device_kernelIN5flash11enable_sm90INS1_16FlashAttnFwdSm90INS1_25CollectiveMainloopFwdSm90ILi2EN4cute5tupleIJNS5_1CILi1EEES8_S8_EEENS6_IJNS7_ILi128EEENS7_ILi160EEENS7_ILi192EEEEEELi128ENS_12float_e4m3_tEfNS_4arch4Sm90ELb0ELb0ELb0ELb1ELb0ELb1ELb0ELb1ELb1ELb1ELb1ELb0EEENS1_21CollectiveEpilogueFwdINS6_IJSA_SA_SB_EEES9_NS_10bfloat16_tESG_Li256ELb1ELb1ELb1ELb1EEENS1_36VarlenDynamicPersistentTileSchedulerILi128ELi160ELi256ELi128ELb1ELb1ELb1ELb0ELb1ELb1EEEEEEEEEvNT_6ParamsE:
        .type           _ZN7cutlass13device_kernelIN5flash11enable_sm90INS1_16FlashAttnFwdSm90INS1_25CollectiveMainloopFwdSm90ILi2EN4cute5tupleIJNS5_1CILi1EEES8_S8_EEENS6_IJNS7_ILi128EEENS7_ILi160EEENS7_ILi192EEEEEELi128ENS_12float_e4m3_tEfNS_4arch4Sm90ELb0ELb0ELb0ELb1ELb0ELb1ELb0ELb1ELb1ELb1ELb1ELb0EEENS1_21CollectiveEpilogueFwdINS6_IJSA_SA_SB_EEES9_NS_10bfloat16_tESG_Li256ELb1ELb1ELb1ELb1EEENS1_36VarlenDynamicPersistentTileSchedulerILi128ELi160ELi256ELi128ELb1ELb1ELb1ELb0ELb1ELb1EEEEEEEEEvNT_6ParamsE,@function
        .size           _ZN7cutlass13device_kernelIN5flash11enable_sm90INS1_16FlashAttnFwdSm90INS1_25CollectiveMainloopFwdSm90ILi2EN4cute5tupleIJNS5_1CILi1EEES8_S8_EEENS6_IJNS7_ILi128EEENS7_ILi160EEENS7_ILi192EEEEEELi128ENS_12float_e4m3_tEfNS_4arch4Sm90ELb0ELb0ELb0ELb1ELb0ELb1ELb0ELb1ELb1ELb1ELb1ELb0EEENS1_21CollectiveEpilogueFwdINS6_IJSA_SA_SB_EEES9_NS_10bfloat16_tESG_Li256ELb1ELb1ELb1ELb1EEENS1_36VarlenDynamicPersistentTileSchedulerILi128ELi160ELi256ELi128ELb1ELb1ELb1ELb0ELb1ELb1EEEEEEEEEvNT_6ParamsE,(.L_x_11 - _ZN7cutlass13device_kernelIN5flash11enable_sm90INS1_16FlashAttnFwdSm90INS1_25CollectiveMainloopFwdSm90ILi2EN4cute5tupleIJNS5_1CILi1EEES8_S8_EEENS6_IJNS7_ILi128EEENS7_ILi160EEENS7_ILi192EEEEEELi128ENS_12float_e4m3_tEfNS_4arch4Sm90ELb0ELb0ELb0ELb1ELb0ELb1ELb0ELb1ELb1ELb1ELb1ELb0EEENS1_21CollectiveEpilogueFwdINS6_IJSA_SA_SB_EEES9_NS_10bfloat16_tESG_Li256ELb1ELb1ELb1ELb1EEENS1_36VarlenDynamicPersistentTileSchedulerILi128ELi160ELi256ELi128ELb1ELb1ELb1ELb0ELb1ELb1EEEEEEEEEvNT_6ParamsE)
        .other          _ZN7cutlass13device_kernelIN5flash11enable_sm90INS1_16FlashAttnFwdSm90INS1_25CollectiveMainloopFwdSm90ILi2EN4cute5tupleIJNS5_1CILi1EEES8_S8_EEENS6_IJNS7_ILi128EEENS7_ILi160EEENS7_ILi192EEEEEELi128ENS_12float_e4m3_tEfNS_4arch4Sm90ELb0ELb0ELb0ELb1ELb0ELb1ELb0ELb1ELb1ELb1ELb1ELb0EEENS1_21CollectiveEpilogueFwdINS6_IJSA_SA_SB_EEES9_NS_10bfloat16_tESG_Li256ELb1ELb1ELb1ELb1EEENS1_36VarlenDynamicPersistentTileSchedulerILi128ELi160ELi256ELi128ELb1ELb1ELb1ELb0ELb1ELb1EEEEEEEEEvNT_6ParamsE,@"STO_CUDA_ENTRY STV_DEFAULT"
_ZN7cutlass13device_kernelIN5flash11enable_sm90INS1_16FlashAttnFwdSm90INS1_25CollectiveMainloopFwdSm90ILi2EN4cute5tupleIJNS5_1CILi1EEES8_S8_EEENS6_IJNS7_ILi128EEENS7_ILi160EEENS7_ILi192EEEEEELi128ENS_12float_e4m3_tEfNS_4arch4Sm90ELb0ELb0ELb0ELb1ELb0ELb1ELb0ELb1ELb1ELb1ELb1ELb0EEENS1_21CollectiveEpilogueFwdINS6_IJSA_SA_SB_EEES9_NS_10bfloat16_tESG_Li256ELb1ELb1ELb1ELb1EEENS1_36VarlenDynamicPersistentTileSchedulerILi128ELi160ELi256ELi128ELb1ELb1ELb1ELb0ELb1ELb1EEEEEEEEEvNT_6ParamsE:
[----:B------:R-:W-:Y:S01]  /*0000*/  LDC R1, c[0x0][0x37c] ;  /* 0x0000df00ff017b82 */ /* 0x000fe20000000800 */
[----:B------:R-:W-:Y:S05]  /*0010*/  EXIT ;  /* 0x000000000000794d */ /* 0x000fea0003800000 */
.L_x_2:
        /* <DEDUP_REMOVED lines=14> */
.L_x_11:


//--------------------- .text._ZN7cutlass13device_kernelIN5flash11enable_sm90INS1_16FlashAttnFwdSm90INS1_25CollectiveMainloopFwdSm90ILi2EN4cute5tupleIJNS5_1CILi1EEES8_S8_EEENS6_IJNS7_ILi128EEENS7_ILi160EEENS7_ILi192EEEEEELi128ENS_12float_e4m3_tEfNS_4arch4Sm90ELb0ELb1ELb0ELb0ELb0ELb0ELb0ELb1ELb1ELb1ELb1ELb0EEENS1_21CollectiveEpilogueFwdINS6_IJSA_SA_SB_EEES9_NS_10bfloat16_tESG_Li256ELb0ELb1ELb1ELb1EEENS1_19SingleTileSchedulerILb0ELb1ELb1ELi128EEEEEEEEEvNT_6ParamsE --------------------------
	.section	.text._ZN7cutlass13device_kernelIN5flash11enable_sm90INS1_16FlashAttnFwdSm90INS1_25CollectiveMainloopFwdSm90ILi2EN4cute5tupleIJNS5_1CILi1EEES8_S8_EEENS6_IJNS7_ILi128EEENS7_ILi160EEENS7_ILi192EEEEEELi128ENS_12float_e4m3_tEfNS_4arch4Sm90ELb0ELb1ELb0ELb0ELb0ELb0ELb0ELb1ELb1ELb1ELb1ELb0EEENS1_21CollectiveEpilogueFwdINS6_IJSA_SA_SB_EEES9_NS_10bfloat16_tESG_Li256ELb0ELb1ELb1ELb1EEENS1_19SingleTileSchedulerILb0ELb1ELb1ELi128EEEEEEEEEvNT_6ParamsE,"ax",@progbits
	.align	128
.text._ZN7cutlass13device_kernelIN5flash11enable_sm90INS1_16FlashAttnFwdSm90INS1_25CollectiveMainloopFwdSm90ILi2EN4cute5tupleIJNS5_1CILi1EEES8_S8_EEENS6_IJNS7_ILi128EEENS7_ILi160EEENS7_ILi192EEEEEELi128ENS_12float_e4m3_tEfNS_4arch4Sm90ELb0ELb1ELb0ELb0ELb0ELb0ELb0ELb1ELb1ELb1ELb1ELb0EEENS1_21CollectiveEpilogueFwdINS6_IJSA_SA_SB_EEES9_NS_10bfloat16_tESG_Li256ELb0ELb1ELb1ELb1EEENS1_19SingleTileSchedulerILb0ELb1ELb1ELi128EEEEEEEEEvNT_6ParamsE:
        .type           _ZN7cutlass13device_kernelIN5flash11enable_sm90INS1_16FlashAttnFwdSm90INS1_25CollectiveMainloopFwdSm90ILi2EN4cute5tupleIJNS5_1CILi1EEES8_S8_EEENS6_IJNS7_ILi128EEENS7_ILi160EEENS7_ILi192EEEEEELi128ENS_12float_e4m3_tEfNS_4arch4Sm90ELb0ELb1ELb0ELb0ELb0ELb0ELb0ELb1ELb1ELb1ELb1ELb0EEENS1_21CollectiveEpilogueFwdINS6_IJSA_SA_SB_EEES9_NS_10bfloat16_tESG_Li256ELb0ELb1ELb1ELb1EEENS1_19SingleTileSchedulerILb0ELb1ELb1ELi128EEEEEEEEEvNT_6ParamsE,@function
        .size           _ZN7cutlass13device_kernelIN5flash11enable_sm90INS1_16FlashAttnFwdSm90INS1_25CollectiveMainloopFwdSm90ILi2EN4cute5tupleIJNS5_1CILi1EEES8_S8_EEENS6_IJNS7_ILi128EEENS7_ILi160EEENS7_ILi192EEEEEELi128ENS_12float_e4m3_tEfNS_4arch4Sm90ELb0ELb1ELb0ELb0ELb0ELb0ELb0ELb1ELb1ELb1ELb1ELb0EEENS1_21CollectiveEpilogueFwdINS6_IJSA_SA_SB_EEES9_NS_10bfloat16_tESG_Li256ELb0ELb1ELb1ELb1EEENS1_19SingleTileSchedulerILb0ELb1ELb1ELi128EEEEEEEEEvNT_6ParamsE,(.L_x_12 - _ZN7cutlass13device_kernelIN5flash11enable_sm90INS1_16FlashAttnFwdSm90INS1_25CollectiveMainloopFwdSm90ILi2EN4cute5tupleIJNS5_1CILi1EEES8_S8_EEENS6_IJNS7_ILi128EEENS7_ILi160EEENS7_ILi192EEEEEELi128ENS_12float_e4m3_tEfNS_4arch4Sm90ELb0ELb1ELb0ELb0ELb0ELb0ELb0ELb1ELb1ELb1ELb1ELb0EEENS1_21CollectiveEpilogueFwdINS6_IJSA_SA_SB_EEES9_NS_10bfloat16_tESG_Li256ELb0ELb1ELb1ELb1EEENS1_19SingleTileSchedulerILb0ELb1ELb1ELi128EEEEEEEEEvNT_6ParamsE)
        .other          _ZN7cutlass13device_kernelIN5flash11enable_sm90INS1_16FlashAttnFwdSm90INS1_25CollectiveMainloopFwdSm90ILi2EN4cute5tupleIJNS5_1CILi1EEES8_S8_EEENS6_IJNS7_ILi128EEENS7_ILi160EEENS7_ILi192EEEEEELi128ENS_12float_e4m3_tEfNS_4arch4Sm90ELb0ELb1ELb0ELb0ELb0ELb0ELb0ELb1ELb1ELb1ELb1ELb0EEENS1_21CollectiveEpilogueFwdINS6_IJSA_SA_SB_EEES9_NS_10bfloat16_tESG_Li256ELb0ELb1ELb1ELb1EEENS1_19SingleTileSchedulerILb0ELb1ELb1ELi128EEEEEEEEEvNT_6ParamsE,@"STO_CUDA_ENTRY STV_DEFAULT"
_ZN7cutlass13device_kernelIN5flash11enable_sm90INS1_16FlashAttnFwdSm90INS1_25CollectiveMainloopFwdSm90ILi2EN4cute5tupleIJNS5_1CILi1EEES8_S8_EEENS6_IJNS7_ILi128EEENS7_ILi160EEENS7_ILi192EEEEEELi128ENS_12float_e4m3_tEfNS_4arch4Sm90ELb0ELb1ELb0ELb0ELb0ELb0ELb0ELb1ELb1ELb1ELb1ELb0EEENS1_21CollectiveEpilogueFwdINS6_IJSA_SA_SB_EEES9_NS_10bfloat16_tESG_Li256ELb0ELb1ELb1ELb1EEENS1_19SingleTileSchedulerILb0ELb1ELb1ELi128EEEEEEEEEvNT_6ParamsE:
[----:B------:R-:W-:Y:S01]  /*0000*/  LDC R1, c[0x0][0x37c] ;  /* 0x0000df00ff017b82 */ /* 0x000fe20000000800 */
[----:B------:R-:W-:Y:S05]  /*0010*/  EXIT ;  /* 0x000000000000794d */ /* 0x000fea0003800000 */
.L_x_3:
        /* <DEDUP_REMOVED lines=14> */
.L_x_12:


//--------------------- .text._ZN7cutlass13device_kernelIN5flash11enable_sm90INS1_16FlashAttnFwdSm90INS1_25CollectiveMainloopFwdSm90ILi2EN4cute5tupleIJNS5_1CILi1EEES8_S8_EEENS6_IJNS7_ILi128EEENS7_ILi160EEENS7_ILi192EEEEEELi128ENS_12float_e4m3_tEfNS_4arch4Sm90ELb0ELb1ELb0ELb1ELb0ELb0ELb0ELb1ELb1ELb1ELb1ELb0EEENS1_21CollectiveEpilogueFwdINS6_IJSA_SA_SB_EEES9_NS_10bfloat16_tESG_Li256ELb1ELb1ELb1ELb1EEENS1_36VarlenDynamicPersistentTileSchedulerILi128ELi160ELi256ELi128ELb1ELb1ELb1ELb1ELb0ELb1EEEEEEEEEvNT_6ParamsE --------------------------
	.section	.text._ZN7cutlass13device_kernelIN5flash11enable_sm90INS1_16FlashAttnFwdSm90INS1_25CollectiveMainloopFwdSm90ILi2EN4cute5tupleIJNS5_1CILi1EEES8_S8_EEENS6_IJNS7_ILi128EEENS7_ILi160EEENS7_ILi192EEEEEELi128ENS_12float_e4m3_tEfNS_4arch4Sm90ELb0ELb1ELb0ELb1ELb0ELb0ELb0ELb1ELb1ELb1ELb1ELb0EEENS1_21CollectiveEpilogueFwdINS6_IJSA_SA_SB_EEES9_NS_10bfloat16_tESG_Li256ELb1ELb1ELb1ELb1EEENS1_36VarlenDynamicPersistentTileSchedulerILi128ELi160ELi256ELi128ELb1ELb1ELb1ELb1ELb0ELb1EEEEEEEEEvNT_6ParamsE,"ax",@progbits
	.align	128
.text._ZN7cutlass13device_kernelIN5flash11enable_sm90INS1_16FlashAttnFwdSm90INS1_25CollectiveMainloopFwdSm90ILi2EN4cute5tupleIJNS5_1CILi1EEES8_S8_EEENS6_IJNS7_ILi128EEENS7_ILi160EEENS7_ILi192EEEEEELi128ENS_12float_e4m3_tEfNS_4arch4Sm90ELb0ELb1ELb0ELb1ELb0ELb0ELb0ELb1ELb1ELb1ELb1ELb0EEENS1_21CollectiveEpilogueFwdINS6_IJSA_SA_SB_EEES9_NS_10bfloat16_tESG_Li256ELb1ELb1ELb1ELb1EEENS1_36VarlenDynamicPersistentTileSchedulerILi128ELi160ELi256ELi128ELb1ELb1ELb1ELb1ELb0ELb1EEEEEEEEEvNT_6ParamsE:
        .type           _ZN7cutlass13device_kernelIN5flash11enable_sm90INS1_16FlashAttnFwdSm90INS1_25CollectiveMainloopFwdSm90ILi2EN4cute5tupleIJNS5_1CILi1EEES8_S8_EEENS6_IJNS7_ILi128EEENS7_ILi160EEENS7_ILi192EEEEEELi128ENS_12float_e4m3_tEfNS_4arch4Sm90ELb0ELb1ELb0ELb1ELb0ELb0ELb0ELb1ELb1ELb1ELb1ELb0EEENS1_21CollectiveEpilogueFwdINS6_IJSA_SA_SB_EEES9_NS_10bfloat16_tESG_Li256ELb1ELb1ELb1ELb1EEENS1_36VarlenDynamicPersistentTileSchedulerILi128ELi160ELi256ELi128ELb1ELb1ELb1ELb1ELb0ELb1EEEEEEEEEvNT_6ParamsE,@function
        .size           _ZN7cutlass13device_kernelIN5flash11enable_sm90INS1_16FlashAttnFwdSm90INS1_25CollectiveMainloopFwdSm90ILi2EN4cute5tupleIJNS5_1CILi1EEES8_S8_EEENS6_IJNS7_ILi128EEENS7_ILi160EEENS7_ILi192EEEEEELi128ENS_12float_e4m3_tEfNS_4arch4Sm90ELb0ELb1ELb0ELb1ELb0ELb0ELb0ELb1ELb1ELb1ELb1ELb0EEENS1_21CollectiveEpilogueFwdINS6_IJSA_SA_SB_EEES9_NS_10bfloat16_tESG_Li256ELb1ELb1ELb1ELb1EEENS1_36VarlenDynamicPersistentTileSchedulerILi128ELi160ELi256ELi128ELb1ELb1ELb1ELb1ELb0ELb1EEEEEEEEEvNT_6ParamsE,(.L_x_13 - _ZN7cutlass13device_kernelIN5flash11enable_sm90INS1_16FlashAttnFwdSm90INS1_25CollectiveMainloopFwdSm90ILi2EN4cute5tupleIJNS5_1CILi1EEES8_S8_EEENS6_IJNS7_ILi128EEENS7_ILi160EEENS7_ILi192EEEEEELi128ENS_12float_e4m3_tEfNS_4arch4Sm90ELb0ELb1ELb0ELb1ELb0ELb0ELb0ELb1ELb1ELb1ELb1ELb0EEENS1_21CollectiveEpilogueFwdINS6_IJSA_SA_SB_EEES9_NS_10bfloat16_tESG_Li256ELb1ELb1ELb1ELb1EEENS1_36VarlenDynamicPersistentTileSchedulerILi128ELi160ELi256ELi128ELb1ELb1ELb1ELb1ELb0ELb1EEEEEEEEEvNT_6ParamsE)
        .other          _ZN7cutlass13device_kernelIN5flash11enable_sm90INS1_16FlashAttnFwdSm90INS1_25CollectiveMainloopFwdSm90ILi2EN4cute5tupleIJNS5_1CILi1EEES8_S8_EEENS6_IJNS7_ILi128EEENS7_ILi160EEENS7_ILi192EEEEEELi128ENS_12float_e4m3_tEfNS_4arch4Sm90ELb0ELb1ELb0ELb1ELb0ELb0ELb0ELb1ELb1ELb1ELb1ELb0EEENS1_21CollectiveEpilogueFwdINS6_IJSA_SA_SB_EEES9_NS_10bfloat16_tESG_Li256ELb1ELb1ELb1ELb1EEENS1_36VarlenDynamicPersistentTileSchedulerILi128ELi160ELi256ELi128ELb1ELb1ELb1ELb1ELb0ELb1EEEEEEEEEvNT_6ParamsE,@"STO_CUDA_ENTRY STV_DEFAULT"
_ZN7cutlass13device_kernelIN5flash11enable_sm90INS1_16FlashAttnFwdSm90INS1_25CollectiveMainloopFwdSm90ILi2EN4cute5tupleIJNS5_1CILi1EEES8_S8_EEENS6_IJNS7_ILi128EEENS7_ILi160EEENS7_ILi192EEEEEELi128ENS_12float_e4m3_tEfNS_4arch4Sm90ELb0ELb1ELb0ELb1ELb0ELb0ELb0ELb1ELb1ELb1ELb1ELb0EEENS1_21CollectiveEpilogueFwdINS6_IJSA_SA_SB_EEES9_NS_10bfloat16_tESG_Li256ELb1ELb1ELb1ELb1EEENS1_36VarlenDynamicPersistentTileSchedulerILi128ELi160ELi256ELi128ELb1ELb1ELb1ELb1ELb0ELb1EEEEEEEEEvNT_6ParamsE:
[----:B------:R-:W-:Y:S01]  /*0000*/  LDC R1, c[0x0][0x37c] ;  /* 0x0000df00ff017b82 */ /* 0x000fe20000000800 */
[----:B------:R-:W-:Y:S05]  /*0010*/  EXIT ;  /* 0x000000000000794d */ /* 0x000fea0003800000 */
.L_x_4:
        /* <DEDUP_REMOVED lines=14> */
.L_x_13:


//--------------------- .text._ZN7cutlass13device_kernelIN5flash11enable_sm90INS1_16FlashAttnFwdSm90INS1_25CollectiveMainloopFwdSm90ILi2EN4cute5tupleIJNS5_1CILi1EEES8_S8_EEENS6_IJNS7_ILi128EEENS7_ILi160EEENS7_ILi192EEEEEELi128ENS_12float_e4m3_tEfNS_4arch4Sm90ELb0ELb1ELb0ELb1ELb0ELb1ELb0ELb1ELb1ELb1ELb1ELb0EEENS1_21CollectiveEpilogueFwdINS6_IJSA_SA_SB_EEES9_NS_10bfloat16_tESG_Li256ELb1ELb1ELb1ELb1EEENS1_36VarlenDynamicPersistentTileSchedulerILi128ELi160ELi256ELi128ELb1ELb1ELb1ELb1ELb0ELb1EEEEEEEEEvNT_6ParamsE --------------------------
	.section	.text._ZN7cutlass13device_kernelIN5flash11enable_sm90INS1_16FlashAttnFwdSm90INS1_25CollectiveMainloopFwdSm90ILi2EN4cute5tupleIJNS5_1CILi1EEES8_S8_EEENS6_IJNS7_ILi128EEENS7_ILi160EEENS7_ILi192EEEEEELi128ENS_12float_e4m3_tEfNS_4arch4Sm90ELb0ELb1ELb0ELb1ELb0ELb1ELb0ELb1ELb1ELb1ELb1ELb0EEENS1_21CollectiveEpilogueFwdINS6_IJSA_SA_SB_EEES9_NS_10bfloat16_tESG_Li256ELb1ELb1ELb1ELb1EEENS1_36VarlenDynamicPersistentTileSchedulerILi128ELi160ELi256ELi128ELb1ELb1ELb1ELb1ELb0ELb1EEEEEEEEEvNT_6ParamsE,"ax",@progbits
	.align	128
.text._ZN7cutlass13device_kernelIN5flash11enable_sm90INS1_16FlashAttnFwdSm90INS1_25CollectiveMainloopFwdSm90ILi2EN4cute5tupleIJNS5_1CILi1EEES8_S8_EEENS6_IJNS7_ILi128EEENS7_ILi160EEENS7_ILi192EEEEEELi128ENS_12float_e4m3_tEfNS_4arch4Sm90ELb0ELb1ELb0ELb1ELb0ELb1ELb0ELb1ELb1ELb1ELb1ELb0EEENS1_21CollectiveEpilogueFwdINS6_IJSA_SA_SB_EEES9_NS_10bfloat16_tESG_Li256ELb1ELb1ELb1ELb1EEENS1_36VarlenDynamicPersistentTileSchedulerILi128ELi160ELi256ELi128ELb1ELb1ELb1ELb1ELb0ELb1EEEEEEEEEvNT_6ParamsE:
        .type           _ZN7cutlass13device_kernelIN5flash11enable_sm90INS1_16FlashAttnFwdSm90INS1_25CollectiveMainloopFwdSm90ILi2EN4cute5tupleIJNS5_1CILi1EEES8_S8_EEENS6_IJNS7_ILi128EEENS7_ILi160EEENS7_ILi192EEEEEELi128ENS_12float_e4m3_tEfNS_4arch4Sm90ELb0ELb1ELb0ELb1ELb0ELb1ELb0ELb1ELb1ELb1ELb1ELb0EEENS1_21CollectiveEpilogueFwdINS6_IJSA_SA_SB_EEES9_NS_10bfloat16_tESG_Li256ELb1ELb1ELb1ELb1EEENS1_36VarlenDynamicPersistentTileSchedulerILi128ELi160ELi256ELi128ELb1ELb1ELb1ELb1ELb0ELb1EEEEEEEEEvNT_6ParamsE,@function
        .size           _ZN7cutlass13device_kernelIN5flash11enable_sm90INS1_16FlashAttnFwdSm90INS1_25CollectiveMainloopFwdSm90ILi2EN4cute5tupleIJNS5_1CILi1EEES8_S8_EEENS6_IJNS7_ILi128EEENS7_ILi160EEENS7_ILi192EEEEEELi128ENS_12float_e4m3_tEfNS_4arch4Sm90ELb0ELb1ELb0ELb1ELb0ELb1ELb0ELb1ELb1ELb1ELb1ELb0EEENS1_21CollectiveEpilogueFwdINS6_IJSA_SA_SB_EEES9_NS_10bfloat16_tESG_Li256ELb1ELb1ELb1ELb1EEENS1_36VarlenDynamicPersistentTileSchedulerILi128ELi160ELi256ELi128ELb1ELb1ELb1ELb1ELb0ELb1EEEEEEEEEvNT_6ParamsE,(.L_x_14 - _ZN7cutlass13device_kernelIN5flash11enable_sm90INS1_16FlashAttnFwdSm90INS1_25CollectiveMainloopFwdSm90ILi2EN4cute5tupleIJNS5_1CILi1EEES8_S8_EEENS6_IJNS7_ILi128EEENS7_ILi160EEENS7_ILi192EEEEEELi128ENS_12float_e4m3_tEfNS_4arch4Sm90ELb0ELb1ELb0ELb1ELb0ELb1ELb0ELb1ELb1ELb1ELb1ELb0EEENS1_21CollectiveEpilogueFwdINS6_IJSA_SA_SB_EEES9_NS_10bfloat16_tESG_Li256ELb1ELb1ELb1ELb1EEENS1_36VarlenDynamicPersistentTileSchedulerILi128ELi160ELi256ELi128ELb1ELb1ELb1ELb1ELb0ELb1EEEEEEEEEvNT_6ParamsE)
        .other          _ZN7cutlass13device_kernelIN5flash11enable_sm90INS1_16FlashAttnFwdSm90INS1_25CollectiveMainloopFwdSm90ILi2EN4cute5tupleIJNS5_1CILi1EEES8_S8_EEENS6_IJNS7_ILi128EEENS7_ILi160EEENS7_ILi192EEEEEELi128ENS_12float_e4m3_tEfNS_4arch4Sm90ELb0ELb1ELb0ELb1ELb0ELb1ELb0ELb1ELb1ELb1ELb1ELb0EEENS1_21CollectiveEpilogueFwdINS6_IJSA_SA_SB_EEES9_NS_10bfloat16_tESG_Li256ELb1ELb1ELb1ELb1EEENS1_36VarlenDynamicPersistentTileSchedulerILi128ELi160ELi256ELi128ELb1ELb1ELb1ELb1ELb0ELb1EEEEEEEEEvNT_6ParamsE,@"STO_CUDA_ENTRY STV_DEFAULT"
_ZN7cutlass13device_kernelIN5flash11enable_sm90INS1_16FlashAttnFwdSm90INS1_25CollectiveMainloopFwdSm90ILi2EN4cute5tupleIJNS5_1CILi1EEES8_S8_EEENS6_IJNS7_ILi128EEENS7_ILi160EEENS7_ILi192EEEEEELi128ENS_12float_e4m3_tEfNS_4arch4Sm90ELb0ELb1ELb0ELb1ELb0ELb1ELb0ELb1ELb1ELb1ELb1ELb0EEENS1_21CollectiveEpilogueFwdINS6_IJSA_SA_SB_EEES9_NS_10bfloat16_tESG_Li256ELb1ELb1ELb1ELb1EEENS1_36VarlenDynamicPersistentTileSchedulerILi128ELi160ELi256ELi128ELb1ELb1ELb1ELb1ELb0ELb1EEEEEEEEEvNT_6ParamsE:
[----:B------:R-:W-:Y:S01]  /*0000*/  LDC R1, c[0x0][0x37c] ;  /* 0x0000df00ff017b82 */ /* 0x000fe20000000800 */
[----:B------:R-:W-:Y:S05]  /*0010*/  EXIT ;  /* 0x000000000000794d */ /* 0x000fea0003800000 */
.L_x_5:
        /* <DEDUP_REMOVED lines=14> */
.L_x_14:


//--------------------- .text._ZN7cutlass13device_kernelIN5flash11enable_sm90INS1_16FlashAttnFwdSm90INS1_25CollectiveMainloopFwdSm90ILi2EN4cute5tupleIJNS5_1CILi1EEES8_S8_EEENS6_IJNS7_ILi128EEENS7_ILi160EEENS7_ILi192EEEEEELi128ENS_12float_e4m3_tEfNS_4arch4Sm90ELb1ELb0ELb0ELb0ELb0ELb0ELb0ELb1ELb1ELb1ELb1ELb0EEENS1_21CollectiveEpilogueFwdINS6_IJSA_SA_SB_EEES9_NS_10bfloat16_tESG_Li256ELb0ELb1ELb1ELb1EEENS1_19SingleTileSchedulerILb0ELb1ELb1ELi128EEEEEEEEEvNT_6ParamsE --------------------------
	.section	.text._ZN7cutlass13device_kernelIN5flash11enable_sm90INS1_16FlashAttnFwdSm90INS1_25CollectiveMainloopFwdSm90ILi2EN4cute5tupleIJNS5_1CILi1EEES8_S8_EEENS6_IJNS7_ILi128EEENS7_ILi160EEENS7_ILi192EEEEEELi128ENS_12float_e4m3_tEfNS_4arch4Sm90ELb1ELb0ELb0ELb0ELb0ELb0ELb0ELb1ELb1ELb1ELb1ELb0EEENS1_21CollectiveEpilogueFwdINS6_IJSA_SA_SB_EEES9_NS_10bfloat16_tESG_Li256ELb0ELb1ELb1ELb1EEENS1_19SingleTileSchedulerILb0ELb1ELb1ELi128EEEEEEEEEvNT_6ParamsE,"ax",@progbits
	.align	128
.text._ZN7cutlass13device_kernelIN5flash11enable_sm90INS1_16FlashAttnFwdSm90INS1_25CollectiveMainloopFwdSm90ILi2EN4cute5tupleIJNS5_1CILi1EEES8_S8_EEENS6_IJNS7_ILi128EEENS7_ILi160EEENS7_ILi192EEEEEELi128ENS_12float_e4m3_tEfNS_4arch4Sm90ELb1ELb0ELb0ELb0ELb0ELb0ELb0ELb1ELb1ELb1ELb1ELb0EEENS1_21CollectiveEpilogueFwdINS6_IJSA_SA_SB_EEES9_NS_10bfloat16_tESG_Li256ELb0ELb1ELb1ELb1EEENS1_19SingleTileSchedulerILb0ELb1ELb1ELi128EEEEEEEEEvNT_6ParamsE:
        .type           _ZN7cutlass13device_kernelIN5flash11enable_sm90INS1_16FlashAttnFwdSm90INS1_25CollectiveMainloopFwdSm90ILi2EN4cute5tupleIJNS5_1CILi1EEES8_S8_EEENS6_IJNS7_ILi128EEENS7_ILi160EEENS7_ILi192EEEEEELi128ENS_12float_e4m3_tEfNS_4arch4Sm90ELb1ELb0ELb0ELb0ELb0ELb0ELb0ELb1ELb1ELb1ELb1ELb0EEENS1_21CollectiveEpilogueFwdINS6_IJSA_SA_SB_EEES9_NS_10bfloat16_tESG_Li256ELb0ELb1ELb1ELb1EEENS1_19SingleTileSchedulerILb0ELb1ELb1ELi128EEEEEEEEEvNT_6ParamsE,@function
        .size           _ZN7cutlass13device_kernelIN5flash11enable_sm90INS1_16FlashAttnFwdSm90INS1_25CollectiveMainloopFwdSm90ILi2EN4cute5tupleIJNS5_1CILi1EEES8_S8_EEENS6_IJNS7_ILi128EEENS7_ILi160EEENS7_ILi192EEEEEELi128ENS_12float_e4m3_tEfNS_4arch4Sm90ELb1ELb0ELb0ELb0ELb0ELb0ELb0ELb1ELb1ELb1ELb1ELb0EEENS1_21CollectiveEpilogueFwdINS6_IJSA_SA_SB_EEES9_NS_10bfloat16_tESG_Li256ELb0ELb1ELb1ELb1EEENS1_19SingleTileSchedulerILb0ELb1ELb1ELi128EEEEEEEEEvNT_6ParamsE,(.L_x_15 - _ZN7cutlass13device_kernelIN5flash11enable_sm90INS1_16FlashAttnFwdSm90INS1_25CollectiveMainloopFwdSm90ILi2EN4cute5tupleIJNS5_1CILi1EEES8_S8_EEENS6_IJNS7_ILi128EEENS7_ILi160EEENS7_ILi192EEEEEELi128ENS_12float_e4m3_tEfNS_4arch4Sm90ELb1ELb0ELb0ELb0ELb0ELb0ELb0ELb1ELb1ELb1ELb1ELb0EEENS1_21CollectiveEpilogueFwdINS6_IJSA_SA_SB_EEES9_NS_10bfloat16_tESG_Li256ELb0ELb1ELb1ELb1EEENS1_19SingleTileSchedulerILb0ELb1ELb1ELi128EEEEEEEEEvNT_6ParamsE)
        .other          _ZN7cutlass13device_kernelIN5flash11enable_sm90INS1_16FlashAttnFwdSm90INS1_25CollectiveMainloopFwdSm90ILi2EN4cute5tupleIJNS5_1CILi1EEES8_S8_EEENS6_IJNS7_ILi128EEENS7_ILi160EEENS7_ILi192EEEEEELi128ENS_12float_e4m3_tEfNS_4arch4Sm90ELb1ELb0ELb0ELb0ELb0ELb0ELb0ELb1ELb1ELb1ELb1ELb0EEENS1_21CollectiveEpilogueFwdINS6_IJSA_SA_SB_EEES9_NS_10bfloat16_tESG_Li256ELb0ELb1ELb1ELb1EEENS1_19SingleTileSchedulerILb0ELb1ELb1ELi128EEEEEEEEEvNT_6ParamsE,@"STO_CUDA_ENTRY STV_DEFAULT"
_ZN7cutlass13device_kernelIN5flash11enable_sm90INS1_16FlashAttnFwdSm90INS1_25CollectiveMainloopFwdSm90ILi2EN4cute5tupleIJNS5_1CILi1EEES8_S8_EEENS6_IJNS7_ILi128EEENS7_ILi160EEENS7_ILi192EEEEEELi128ENS_12float_e4m3_tEfNS_4arch4Sm90ELb1ELb0ELb0ELb0ELb0ELb0ELb0ELb1ELb1ELb1ELb1ELb0EEENS1_21CollectiveEpilogueFwdINS6_IJSA_SA_SB_EEES9_NS_10bfloat16_tESG_Li256ELb0ELb1ELb1ELb1EEENS1_19SingleTileSchedulerILb0ELb1ELb1ELi128EEEEEEEEEvNT_6ParamsE:
[----:B------:R-:W-:Y:S01]  /*0000*/  LDC R1, c[0x0][0x37c] ;  /* 0x0000df00ff017b82 */ /* 0x000fe20000000800 */
[----:B------:R-:W-:Y:S05]  /*0010*/  EXIT ;  /* 0x000000000000794d */ /* 0x000fea0003800000 */
.L_x_6:
        /* <DEDUP_REMOVED lines=14> */
.L_x_15:


//--------------------- .text._ZN7cutlass13device_kernelIN5flash11enable_sm90INS1_16FlashAttnFwdSm90INS1_25CollectiveMainloopFwdSm90ILi2EN4cute5tupleIJNS5_1CILi1EEES8_S8_EEENS6_IJNS7_ILi128EEENS7_ILi160EEENS7_ILi192EEEEEELi128ENS_12float_e4m3_tEfNS_4arch4Sm90ELb1ELb0ELb0ELb1ELb0ELb0ELb0ELb1ELb1ELb1ELb1ELb0EEENS1_21CollectiveEpilogueFwdINS6_IJSA_SA_SB_EEES9_NS_10bfloat16_tESG_Li256ELb1ELb1ELb1ELb1EEENS1_36VarlenDynamicPersistentTileSchedulerILi128ELi160ELi256ELi128ELb1ELb1ELb1ELb1ELb1ELb1EEEEEEEEEvNT_6ParamsE --------------------------
	.section	.text._ZN7cutlass13device_kernelIN5flash11enable_sm90INS1_16FlashAttnFwdSm90INS1_25CollectiveMainloopFwdSm90ILi2EN4cute5tupleIJNS5_1CILi1EEES8_S8_EEENS6_IJNS7_ILi128EEENS7_ILi160EEENS7_ILi192EEEEEELi128ENS_12float_e4m3_tEfNS_4arch4Sm90ELb1ELb0ELb0ELb1ELb0ELb0ELb0ELb1ELb1ELb1ELb1ELb0EEENS1_21CollectiveEpilogueFwdINS6_IJSA_SA_SB_EEES9_NS_10bfloat16_tESG_Li256ELb1ELb1ELb1ELb1EEENS1_36VarlenDynamicPersistentTileSchedulerILi128ELi160ELi256ELi128ELb1ELb1ELb1ELb1ELb1ELb1EEEEEEEEEvNT_6ParamsE,"ax",@progbits
	.align	128
.text._ZN7cutlass13device_kernelIN5flash11enable_sm90INS1_16FlashAttnFwdSm90INS1_25CollectiveMainloopFwdSm90ILi2EN4cute5tupleIJNS5_1CILi1EEES8_S8_EEENS6_IJNS7_ILi128EEENS7_ILi160EEENS7_ILi192EEEEEELi128ENS_12float_e4m3_tEfNS_4arch4Sm90ELb1ELb0ELb0ELb1ELb0ELb0ELb0ELb1ELb1ELb1ELb1ELb0EEENS1_21CollectiveEpilogueFwdINS6_IJSA_SA_SB_EEES9_NS_10bfloat16_tESG_Li256ELb1ELb1ELb1ELb1EEENS1_36VarlenDynamicPersistentTileSchedulerILi128ELi160ELi256ELi128ELb1ELb1ELb1ELb1ELb1ELb1EEEEEEEEEvNT_6ParamsE:
        .type           _ZN7cutlass13device_kernelIN5flash11enable_sm90INS1_16FlashAttnFwdSm90INS1_25CollectiveMainloopFwdSm90ILi2EN4cute5tupleIJNS5_1CILi1EEES8_S8_EEENS6_IJNS7_ILi128EEENS7_ILi160EEENS7_ILi192EEEEEELi128ENS_12float_e4m3_tEfNS_4arch4Sm90ELb1ELb0ELb0ELb1ELb0ELb0ELb0ELb1ELb1ELb1ELb1ELb0EEENS1_21CollectiveEpilogueFwdINS6_IJSA_SA_SB_EEES9_NS_10bfloat16_tESG_Li256ELb1ELb1ELb1ELb1EEENS1_36VarlenDynamicPersistentTileSchedulerILi128ELi160ELi256ELi128ELb1ELb1ELb1ELb1ELb1ELb1EEEEEEEEEvNT_6ParamsE,@function
        .size           _ZN7cutlass13device_kernelIN5flash11enable_sm90INS1_16FlashAttnFwdSm90INS1_25CollectiveMainloopFwdSm90ILi2EN4cute5tupleIJNS5_1CILi1EEES8_S8_EEENS6_IJNS7_ILi128EEENS7_ILi160EEENS7_ILi192EEEEEELi128ENS_12float_e4m3_tEfNS_4arch4Sm90ELb1ELb0ELb0ELb1ELb0ELb0ELb0ELb1ELb1ELb1ELb1ELb0EEENS1_21CollectiveEpilogueFwdINS6_IJSA_SA_SB_EEES9_NS_10bfloat16_tESG_Li256ELb1ELb1ELb1ELb1EEENS1_36VarlenDynamicPersistentTileSchedulerILi128ELi160ELi256ELi128ELb1ELb1ELb1ELb1ELb1ELb1EEEEEEEEEvNT_6ParamsE,(.L_x_16 - _ZN7cutlass13device_kernelIN5flash11enable_sm90INS1_16FlashAttnFwdSm90INS1_25CollectiveMainloopFwdSm90ILi2EN4cute5tupleIJNS5_1CILi1EEES8_S8_EEENS6_IJNS7_ILi128EEENS7_ILi160EEENS7_ILi192EEEEEELi128ENS_12float_e4m3_tEfNS_4arch4Sm90ELb1ELb0ELb0ELb1ELb0ELb0ELb0ELb1ELb1ELb1ELb1ELb0EEENS1_21CollectiveEpilogueFwdINS6_IJSA_SA_SB_EEES9_NS_10bfloat16_tESG_Li256ELb1ELb1ELb1ELb1EEENS1_36VarlenDynamicPersistentTileSchedulerILi128ELi160ELi256ELi128ELb1ELb1ELb1ELb1ELb1ELb1EEEEEEEEEvNT_6ParamsE)
        .other          _ZN7cutlass13device_kernelIN5flash11enable_sm90INS1_16FlashAttnFwdSm90INS1_25CollectiveMainloopFwdSm90ILi2EN4cute5tupleIJNS5_1CILi1EEES8_S8_EEENS6_IJNS7_ILi128EEENS7_ILi160EEENS7_ILi192EEEEEELi128ENS_12float_e4m3_tEfNS_4arch4Sm90ELb1ELb0ELb0ELb1ELb0ELb0ELb0ELb1ELb1ELb1ELb1ELb0EEENS1_21CollectiveEpilogueFwdINS6_IJSA_SA_SB_EEES9_NS_10bfloat16_tESG_Li256ELb1ELb1ELb1ELb1EEENS1_36VarlenDynamicPersistentTileSchedulerILi128ELi160ELi256ELi128ELb1ELb1ELb1ELb1ELb1ELb1EEEEEEEEEvNT_6ParamsE,@"STO_CUDA_ENTRY STV_DEFAULT"
_ZN7cutlass13device_kernelIN5flash11enable_sm90INS1_16FlashAttnFwdSm90INS1_25CollectiveMainloopFwdSm90ILi2EN4cute5tupleIJNS5_1CILi1EEES8_S8_EEENS6_IJNS7_ILi128EEENS7_ILi160EEENS7_ILi192EEEEEELi128ENS_12float_e4m3_tEfNS_4arch4Sm90ELb1ELb0ELb0ELb1ELb0ELb0ELb0ELb1ELb1ELb1ELb1ELb0EEENS1_21CollectiveEpilogueFwdINS6_IJSA_SA_SB_EEES9_NS_10bfloat16_tESG_Li256ELb1ELb1ELb1ELb1EEENS1_36VarlenDynamicPersistentTileSchedulerILi128ELi160ELi256ELi128ELb1ELb1ELb1ELb1ELb1ELb1EEEEEEEEEvNT_6ParamsE:
[----:B------:R-:W-:Y:S01]  /*0000*/  LDC R1, c[0x0][0x37c] ;  /* 0x0000df00ff017b82 */ /* 0x000fe20000000800 */
[----:B------:R-:W-:Y:S05]  /*0010*/  EXIT ;  /* 0x000000000000794d */ /* 0x000fea0003800000 */
.L_x_7:
        /* <DEDUP_REMOVED lines=14> */
.L_x_16:


//--------------------- .text._ZN7cutlass13device_kernelIN5flash11enable_sm90INS1_16FlashAttnFwdSm90INS1_25CollectiveMainloopFwdSm90ILi2EN4cute5tupleIJNS5_1CILi1EEES8_S8_EEENS6_IJNS7_ILi128EEENS7_ILi160EEENS7_ILi192EEEEEELi128ENS_12float_e4m3_tEfNS_4arch4Sm90ELb1ELb0ELb0ELb1ELb0ELb1ELb0ELb1ELb1ELb1ELb1ELb0EEENS1_21CollectiveEpilogueFwdINS6_IJSA_SA_SB_EEES9_NS_10bfloat16_tESG_Li256ELb1ELb1ELb1ELb1EEENS1_36VarlenDynamicPersistentTileSchedulerILi128ELi160ELi256ELi128ELb1ELb1ELb1ELb1ELb1ELb1EEEEEEEEEvNT_6ParamsE --------------------------
	.section	.text._ZN7cutlass13device_kernelIN5flash11enable_sm90INS1_16FlashAttnFwdSm90INS1_25CollectiveMainloopFwdSm90ILi2EN4cute5tupleIJNS5_1CILi1EEES8_S8_EEENS6_IJNS7_ILi128EEENS7_ILi160EEENS7_ILi192EEEEEELi128ENS_12float_e4m3_tEfNS_4arch4Sm90ELb1ELb0ELb0ELb1ELb0ELb1ELb0ELb1ELb1ELb1ELb1ELb0EEENS1_21CollectiveEpilogueFwdINS6_IJSA_SA_SB_EEES9_NS_10bfloat16_tESG_Li256ELb1ELb1ELb1ELb1EEENS1_36VarlenDynamicPersistentTileSchedulerILi128ELi160ELi256ELi128ELb1ELb1ELb1ELb1ELb1ELb1EEEEEEEEEvNT_6ParamsE,"ax",@progbits
	.align	128
.text._ZN7cutlass13device_kernelIN5flash11enable_sm90INS1_16FlashAttnFwdSm90INS1_25CollectiveMainloopFwdSm90ILi2EN4cute5tupleIJNS5_1CILi1EEES8_S8_EEENS6_IJNS7_ILi128EEENS7_ILi160EEENS7_ILi192EEEEEELi128ENS_12float_e4m3_tEfNS_4arch4Sm90ELb1ELb0ELb0ELb1ELb0ELb1ELb0ELb1ELb1ELb1ELb1ELb0EEENS1_21CollectiveEpilogueFwdINS6_IJSA_SA_SB_EEES9_NS_10bfloat16_tESG_Li256ELb1ELb1ELb1ELb1EEENS1_36VarlenDynamicPersistentTileSchedulerILi128ELi160ELi256ELi128ELb1ELb1ELb1ELb1ELb1ELb1EEEEEEEEEvNT_6ParamsE:
        .type           _ZN7cutlass13device_kernelIN5flash11enable_sm90INS1_16FlashAttnFwdSm90INS1_25CollectiveMainloopFwdSm90ILi2EN4cute5tupleIJNS5_1CILi1EEES8_S8_EEENS6_IJNS7_ILi128EEENS7_ILi160EEENS7_ILi192EEEEEELi128ENS_12float_e4m3_tEfNS_4arch4Sm90ELb1ELb0ELb0ELb1ELb0ELb1ELb0ELb1ELb1ELb1ELb1ELb0EEENS1_21CollectiveEpilogueFwdINS6_IJSA_SA_SB_EEES9_NS_10bfloat16_tESG_Li256ELb1ELb1ELb1ELb1EEENS1_36VarlenDynamicPersistentTileSchedulerILi128ELi160ELi256ELi128ELb1ELb1ELb1ELb1ELb1ELb1EEEEEEEEEvNT_6ParamsE,@function
        .size           _ZN7cutlass13device_kernelIN5flash11enable_sm90INS1_16FlashAttnFwdSm90INS1_25CollectiveMainloopFwdSm90ILi2EN4cute5tupleIJNS5_1CILi1EEES8_S8_EEENS6_IJNS7_ILi128EEENS7_ILi160EEENS7_ILi192EEEEEELi128ENS_12float_e4m3_tEfNS_4arch4Sm90ELb1ELb0ELb0ELb1ELb0ELb1ELb0ELb1ELb1ELb1ELb1ELb0EEENS1_21CollectiveEpilogueFwdINS6_IJSA_SA_SB_EEES9_NS_10bfloat16_tESG_Li256ELb1ELb1ELb1ELb1EEENS1_36VarlenDynamicPersistentTileSchedulerILi128ELi160ELi256ELi128ELb1ELb1ELb1ELb1ELb1ELb1EEEEEEEEEvNT_6ParamsE,(.L_x_17 - _ZN7cutlass13device_kernelIN5flash11enable_sm90INS1_16FlashAttnFwdSm90INS1_25CollectiveMainloopFwdSm90ILi2EN4cute5tupleIJNS5_1CILi1EEES8_S8_EEENS6_IJNS7_ILi128EEENS7_ILi160EEENS7_ILi192EEEEEELi128ENS_12float_e4m3_tEfNS_4arch4Sm90ELb1ELb0ELb0ELb1ELb0ELb1ELb0ELb1ELb1ELb1ELb1ELb0EEENS1_21CollectiveEpilogueFwdINS6_IJSA_SA_SB_EEES9_NS_10bfloat16_tESG_Li256ELb1ELb1ELb1ELb1EEENS1_36VarlenDynamicPersistentTileSchedulerILi128ELi160ELi256ELi128ELb1ELb1ELb1ELb1ELb1ELb1EEEEEEEEEvNT_6ParamsE)
        .other          _ZN7cutlass13device_kernelIN5flash11enable_sm90INS1_16FlashAttnFwdSm90INS1_25CollectiveMainloopFwdSm90ILi2EN4cute5tupleIJNS5_1CILi1EEES8_S8_EEENS6_IJNS7_ILi128EEENS7_ILi160EEENS7_ILi192EEEEEELi128ENS_12float_e4m3_tEfNS_4arch4Sm90ELb1ELb0ELb0ELb1ELb0ELb1ELb0ELb1ELb1ELb1ELb1ELb0EEENS1_21CollectiveEpilogueFwdINS6_IJSA_SA_SB_EEES9_NS_10bfloat16_tESG_Li256ELb1ELb1ELb1ELb1EEENS1_36VarlenDynamicPersistentTileSchedulerILi128ELi160ELi256ELi128ELb1ELb1ELb1ELb1ELb1ELb1EEEEEEEEEvNT_6ParamsE,@"STO_CUDA_ENTRY STV_DEFAULT"
_ZN7cutlass13device_kernelIN5flash11enable_sm90INS1_16FlashAttnFwdSm90INS1_25CollectiveMainloopFwdSm90ILi2EN4cute5tupleIJNS5_1CILi1EEES8_S8_EEENS6_IJNS7_ILi128EEENS7_ILi160EEENS7_ILi192EEEEEELi128ENS_12float_e4m3_tEfNS_4arch4Sm90ELb1ELb0ELb0ELb1ELb0ELb1ELb0ELb1ELb1ELb1ELb1ELb0EEENS1_21CollectiveEpilogueFwdINS6_IJSA_SA_SB_EEES9_NS_10bfloat16_tESG_Li256ELb1ELb1ELb1ELb1EEENS1_36VarlenDynamicPersistentTileSchedulerILi128ELi160ELi256ELi128ELb1ELb1ELb1ELb1ELb1ELb1EEEEEEEEEvNT_6ParamsE:
[----:B------:R-:W-:Y:S01]  /*0000*/  LDC R1, c[0x0][0x37c] ;  /* 0x0000df00ff017b82 */ /* 0x000fe20000000800 */
[----:B------:R-:W-:Y:S05]  /*0010*/  EXIT ;  /* 0x000000000000794d */ /* 0x000fea0003800000 */
.L_x_8:
        /* <DEDUP_REMOVED lines=14> */
.L_x_17:


//--------------------- .nv.shared.reserved.0     --------------------------
	.section	.nv.shared.reserved.0,"aw",@nobits
	.weak		__nv_reservedSMEM_offset_0_alias
	.size		__nv_reservedSMEM_offset_0_alias, 0, 64
	.other		__nv_reservedSMEM_offset_0_alias,@"STO_CUDA_RESERVED_SHARED STV_DEFAULT"
__nv_reservedSMEM_offset_0_alias:
	.zero		0
	.zero		64


//--------------------- .nv.global                --------------------------
	.section	.nv.global,"aw",@nobits
.nv.global:
	.type		_ZN76_INTERNAL_afc1836f_40_flash_fwd_hdim192_128_e4m3_split_sm90_cu_f3e6f9ee_31844cute1_E,@object
	.size		_ZN76_INTERNAL_afc1836f_40_flash_fwd_hdim192_128_e4m3_split_sm90_cu_f3e6f9ee_31844cute1_E,(_ZN76_INTERNAL_afc1836f_40_flash_fwd_hdim192_128_e4m3_split_sm90_cu_f3e6f9ee_31844cuda3std3__45__cpo6cbeginE - _ZN76_INTERNAL_afc1836f_40_flash_fwd_hdim192_128_e4m3_split_sm90_cu_f3e6f9ee_31844cute1_E)
_ZN76_INTERNAL_afc1836f_40_flash_fwd_hdim192_128_e4m3_split_sm90_cu_f3e6f9ee_31844cute1_E:
	.zero		1
	.type		_ZN76_INTERNAL_afc1836f_40_flash_fwd_hdim192_128_e4m3_split_sm90_cu_f3e6f9ee_31844cuda3std3__45__cpo6cbeginE,@object
	.size		_ZN76_INTERNAL_afc1836f_40_flash_fwd_hdim192_128_e4m3_split_sm90_cu_f3e6f9ee_31844cuda3std3__45__cpo6cbeginE,(_ZN76_INTERNAL_afc1836f_40_flash_fwd_hdim192_128_e4m3_split_sm90_cu_f3e6f9ee_31844cuda3std3__48in_placeE - _ZN76_INTERNAL_afc1836f_40_flash_fwd_hdim192_128_e4m3_split_sm90_cu_f3e6f9ee_31844cuda3std3__45__cpo6cbeginE)
_ZN76_INTERNAL_afc1836f_40_flash_fwd_hdim192_128_e4m3_split_sm90_cu_f3e6f9ee_31844cuda3std3__45__cpo6cbeginE:
	.zero		1
	.type		_ZN76_INTERNAL_afc1836f_40_flash_fwd_hdim192_128_e4m3_split_sm90_cu_f3e6f9ee_31844cuda3std3__48in_placeE,@object
	.size		_ZN76_INTERNAL_afc1836f_40_flash_fwd_hdim192_128_e4m3_split_sm90_cu_f3e6f9ee_31844cuda3std3__48in_placeE,(_ZN76_INTERNAL_afc1836f_40_flash_fwd_hdim192_128_e4m3_split_sm90_cu_f3e6f9ee_31844cuda3std6ranges3__45__cpo9iter_moveE - _ZN76_INTERNAL_afc1836f_40_flash_fwd_hdim192_128_e4m3_split_sm90_cu_f3e6f9ee_31844cuda3std3__48in_placeE)
_ZN76_INTERNAL_afc1836f_40_flash_fwd_hdim192_128_e4m3_split_sm90_cu_f3e6f9ee_31844cuda3std3__48in_placeE:
	.zero		1
	.type		_ZN76_INTERNAL_afc1836f_40_flash_fwd_hdim192_128_e4m3_split_sm90_cu_f3e6f9ee_31844cuda3std6ranges3__45__cpo9iter_moveE,@object
	.size		_ZN76_INTERNAL_afc1836f_40_flash_fwd_hdim192_128_e4m3_split_sm90_cu_f3e6f9ee_31844cuda3std6ranges3__45__cpo9iter_moveE,(_ZN76_INTERNAL_afc1836f_40_flash_fwd_hdim192_128_e4m3_split_sm90_cu_f3e6f9ee_31844cuda3std3__45__cpo5beginE - _ZN76_INTERNAL_afc1836f_40_flash_fwd_hdim192_128_e4m3_split_sm90_cu_f3e6f9ee_31844cuda3std6ranges3__45__cpo9iter_moveE)
_ZN76_INTERNAL_afc1836f_40_flash_fwd_hdim192_128_e4m3_split_sm90_cu_f3e6f9ee_31844cuda3std6ranges3__45__cpo9iter_moveE:
	.zero		1
	.type		_ZN76_INTERNAL_afc1836f_40_flash_fwd_hdim192_128_e4m3_split_sm90_cu_f3e6f9ee_31844cuda3std3__45__cpo5beginE,@object
	.size		_ZN76_INTERNAL_afc1836f_40_flash_fwd_hdim192_128_e4m3_split_sm90_cu_f3e6f9ee_31844cuda3std3__45__cpo5beginE,(_ZN76_INTERNAL_afc1836f_40_flash_fwd_hdim192_128_e4m3_split_sm90_cu_f3e6f9ee_31844cuda3std3__478_GLOBAL__N__afc1836f_40_flash_fwd_hdim192_128_e4m3_split_sm90_cu_f3e6f9ee_31846ignoreE - _ZN76_INTERNAL_afc1836f_40_flash_fwd_hdim192_128_e4m3_split_sm90_cu_f3e6f9ee_31844cuda3std3__45__cpo5beginE)
_ZN76_INTERNAL_afc1836f_40_flash_fwd_hdim192_128_e4m3_split_sm90_cu_f3e6f9ee_31844cuda3std3__45__cpo5beginE:
	.zero		1
	.type		_ZN76_INTERNAL_afc1836f_40_flash_fwd_hdim192_128_e4m3_split_sm90_cu_f3e6f9ee_31844cuda3std3__478_GLOBAL__N__afc1836f_40_flash_fwd_hdim192_128_e4m3_split_sm90_cu_f3e6f9ee_31846ignoreE,@object
	.size		_ZN76_INTERNAL_afc1836f_40_flash_fwd_hdim192_128_e4m3_split_sm90_cu_f3e6f9ee_31844cuda3std3__478_GLOBAL__N__afc1836f_40_flash_fwd_hdim192_128_e4m3_split_sm90_cu_f3e6f9ee_31846ignoreE,(_ZN76_INTERNAL_afc1836f_40_flash_fwd_hdim192_128_e4m3_split_sm90_cu_f3e6f9ee_31844cute7productE - _ZN76_INTERNAL_afc1836f_40_flash_fwd_hdim192_128_e4m3_split_sm90_cu_f3e6f9ee_31844cuda3std3__478_GLOBAL__N__afc1836f_40_flash_fwd_hdim192_128_e4m3_split_sm90_cu_f3e6f9ee_31846ignoreE)
_ZN76_INTERNAL_afc1836f_40_flash_fwd_hdim192_128_e4m3_split_sm90_cu_f3e6f9ee_31844cuda3std3__478_GLOBAL__N__afc1836f_40_flash_fwd_hdim192_128_e4m3_split_sm90_cu_f3e6f9ee_31846ignoreE:
	.zero		1
	.type		_ZN76_INTERNAL_afc1836f_40_flash_fwd_hdim192_128_e4m3_split_sm90_cu_f3e6f9ee_31844cute7productE,@object
	.size		_ZN76_INTERNAL_afc1836f_40_flash_fwd_hdim192_128_e4m3_split_sm90_cu_f3e6f9ee_31844cute7productE,(_ZN76_INTERNAL_afc1836f_40_flash_fwd_hdim192_128_e4m3_split_sm90_cu_f3e6f9ee_31844cuda3std3__45__cpo3endE - _ZN76_INTERNAL_afc1836f_40_flash_fwd_hdim192_128_e4m3_split_sm90_cu_f3e6f9ee_31844cute7productE)
_ZN76_INTERNAL_afc1836f_40_flash_fwd_hdim192_128_e4m3_split_sm90_cu_f3e6f9ee_31844cute7productE:
	.zero		1
	.type		_ZN76_INTERNAL_afc1836f_40_flash_fwd_hdim192_128_e4m3_split_sm90_cu_f3e6f9ee_31844cuda3std3__45__cpo3endE,@object
	.size		_ZN76_INTERNAL_afc1836f_40_flash_fwd_hdim192_128_e4m3_split_sm90_cu_f3e6f9ee_31844cuda3std3__45__cpo3endE,(_ZN76_INTERNAL_afc1836f_40_flash_fwd_hdim192_128_e4m3_split_sm90_cu_f3e6f9ee_31844cuda3std3__419piecewise_constructE - _ZN76_INTERNAL_afc1836f_40_flash_fwd_hdim192_128_e4m3_split_sm90_cu_f3e6f9ee_31844cuda3std3__45__cpo3endE)
_ZN76_INTERNAL_afc1836f_40_flash_fwd_hdim192_128_e4m3_split_sm90_cu_f3e6f9ee_31844cuda3std3__45__cpo3endE:
	.zero		1
	.type		_ZN76_INTERNAL_afc1836f_40_flash_fwd_hdim192_128_e4m3_split_sm90_cu_f3e6f9ee_31844cuda3std3__419piecewise_constructE,@object
	.size		_ZN76_INTERNAL_afc1836f_40_flash_fwd_hdim192_128_e4m3_split_sm90_cu_f3e6f9ee_31844cuda3std3__419piecewise_constructE,(_ZN76_INTERNAL_afc1836f_40_flash_fwd_hdim192_128_e4m3_split_sm90_cu_f3e6f9ee_31844cuda3std3__45__cpo4cendE - _ZN76_INTERNAL_afc1836f_40_flash_fwd_hdim192_128_e4m3_split_sm90_cu_f3e6f9ee_31844cuda3std3__419piecewise_constructE)
_ZN76_INTERNAL_afc1836f_40_flash_fwd_hdim192_128_e4m3_split_sm90_cu_f3e6f9ee_31844cuda3std3__419piecewise_constructE:
	.zero		1
	.type		_ZN76_INTERNAL_afc1836f_40_flash_fwd_hdim192_128_e4m3_split_sm90_cu_f3e6f9ee_31844cuda3std3__45__cpo4cendE,@object
	.size		_ZN76_INTERNAL_afc1836f_40_flash_fwd_hdim192_128_e4m3_split_sm90_cu_f3e6f9ee_31844cuda3std3__45__cpo4cendE,(_ZN76_INTERNAL_afc1836f_40_flash_fwd_hdim192_128_e4m3_split_sm90_cu_f3e6f9ee_31844cuda3std6ranges3__45__cpo4swapE - _ZN76_INTERNAL_afc1836f_40_flash_fwd_hdim192_128_e4m3_split_sm90_cu_f3e6f9ee_31844cuda3std3__45__cpo4cendE)
_ZN76_INTERNAL_afc1836f_40_flash_fwd_hdim192_128_e4m3_split_sm90_cu_f3e6f9ee_31844cuda3std3__45__cpo4cendE:
	.zero		1
	.type		_ZN76_INTERNAL_afc1836f_40_flash_fwd_hdim192_128_e4m3_split_sm90_cu_f3e6f9ee_31844cuda3std6ranges3__45__cpo4swapE,@object
	.size		_ZN76_INTERNAL_afc1836f_40_flash_fwd_hdim192_128_e4m3_split_sm90_cu_f3e6f9ee_31844cuda3std6ranges3__45__cpo4swapE,(.L_7 - _ZN76_INTERNAL_afc1836f_40_flash_fwd_hdim192_128_e4m3_split_sm90_cu_f3e6f9ee_31844cuda3std6ranges3__45__cpo4swapE)
_ZN76_INTERNAL_afc1836f_40_flash_fwd_hdim192_128_e4m3_split_sm90_cu_f3e6f9ee_31844cuda3std6ranges3__45__cpo4swapE:
	.zero		1
.L_7:


//--------------------- .nv.constant0._ZN7cutlass13device_kernelIN5flash11enable_sm90INS1_16FlashAttnFwdSm90INS1_25CollectiveMainloopFwdSm90ILi2EN4cute5tupleIJNS5_1CILi1EEES8_S8_EEENS6_IJNS7_ILi128EEENS7_ILi160EEENS7_ILi192EEEEEELi128ENS_12float_e4m3_tEfNS_4arch4Sm90ELb0ELb0ELb0ELb0ELb0ELb0ELb0ELb1ELb1ELb1ELb1ELb0EEENS1_21CollectiveEpilogueFwdINS6_IJSA_SA_SB_EEES9_NS_10bfloat16_tESG_Li256ELb0ELb1ELb1ELb1EEENS1_19SingleTileSchedulerILb0ELb1ELb1ELi128EEEEEEEEEvNT_6ParamsE --------------------------
	.section	.nv.constant0._ZN7cutlass13device_kernelIN5flash11enable_sm90INS1_16FlashAttnFwdSm90INS1_25CollectiveMainloopFwdSm90ILi2EN4cute5tupleIJNS5_1CILi1EEES8_S8_EEENS6_IJNS7_ILi128EEENS7_ILi160EEENS7_ILi192EEEEEELi128ENS_12float_e4m3_tEfNS_4arch4Sm90ELb0ELb0ELb0ELb0ELb0ELb0ELb0ELb1ELb1ELb1ELb1ELb0EEENS1_21CollectiveEpilogueFwdINS6_IJSA_SA_SB_EEES9_NS_10bfloat16_tESG_Li256ELb0ELb1ELb1ELb1EEENS1_19SingleTileSchedulerILb0ELb1ELb1ELi128EEEEEEEEEvNT_6ParamsE,"a",@progbits
	.sectionflags	@""
	.align	4
.nv.constant0._ZN7cutlass13device_kernelIN5flash11enable_sm90INS1_16FlashAttnFwdSm90INS1_25CollectiveMainloopFwdSm90ILi2EN4cute5tupleIJNS5_1CILi1EEES8_S8_EEENS6_IJNS7_ILi128EEENS7_ILi160EEENS7_ILi192EEEEEELi128ENS_12float_e4m3_tEfNS_4arch4Sm90ELb0ELb0ELb0ELb0ELb0ELb0ELb0ELb1ELb1ELb1ELb1ELb0EEENS1_21CollectiveEpilogueFwdINS6_IJSA_SA_SB_EEES9_NS_10bfloat16_tESG_Li256ELb0ELb1ELb1ELb1EEENS1_19SingleTileSchedulerILb0ELb1ELb1ELi128EEEEEEEEEvNT_6ParamsE:
	.zero		3456


//--------------------- .nv.constant0._ZN7cutlass13device_kernelIN5flash11enable_sm90INS1_16FlashAttnFwdSm90INS1_25CollectiveMainloopFwdSm90ILi2EN4cute5tupleIJNS5_1CILi1EEES8_S8_EEENS6_IJNS7_ILi128EEENS7_ILi160EEENS7_ILi192EEEEEELi128ENS_12float_e4m3_tEfNS_4arch4Sm90ELb0ELb0ELb0ELb1ELb0ELb0ELb0ELb1ELb1ELb1ELb1ELb0EEENS1_21CollectiveEpilogueFwdINS6_IJSA_SA_SB_EEES9_NS_10bfloat16_tESG_Li256ELb1ELb1ELb1ELb1EEENS1_36VarlenDynamicPersistentTileSchedulerILi128ELi160ELi256ELi128ELb1ELb1ELb1ELb0ELb1ELb1EEEEEEEEEvNT_6ParamsE --------------------------
	.section	.nv.constant0._ZN7cutlass13device_kernelIN5flash11enable_sm90INS1_16FlashAttnFwdSm90INS1_25CollectiveMainloopFwdSm90ILi2EN4cute5tupleIJNS5_1CILi1EEES8_S8_EEENS6_IJNS7_ILi128EEENS7_ILi160EEENS7_ILi192EEEEEELi128ENS_12float_e4m3_tEfNS_4arch4Sm90ELb0ELb0ELb0ELb1ELb0ELb0ELb0ELb1ELb1ELb1ELb1ELb0EEENS1_21CollectiveEpilogueFwdINS6_IJSA_SA_SB_EEES9_NS_10bfloat16_tESG_Li256ELb1ELb1ELb1ELb1EEENS1_36VarlenDynamicPersistentTileSchedulerILi128ELi160ELi256ELi128ELb1ELb1ELb1ELb0ELb1ELb1EEEEEEEEEvNT_6ParamsE,"a",@progbits
	.sectionflags	@""
	.align	4
.nv.constant0._ZN7cutlass13device_kernelIN5flash11enable_sm90INS1_16FlashAttnFwdSm90INS1_25CollectiveMainloopFwdSm90ILi2EN4cute5tupleIJNS5_1CILi1EEES8_S8_EEENS6_IJNS7_ILi128EEENS7_ILi160EEENS7_ILi192EEEEEELi128ENS_12float_e4m3_tEfNS_4arch4Sm90ELb0ELb0ELb0ELb1ELb0ELb0ELb0ELb1ELb1ELb1ELb1ELb0EEENS1_21CollectiveEpilogueFwdINS6_IJSA_SA_SB_EEES9_NS_10bfloat16_tESG_Li256ELb1ELb1ELb1ELb1EEENS1_36VarlenDynamicPersistentTileSchedulerILi128ELi160ELi256ELi128ELb1ELb1ELb1ELb0ELb1ELb1EEEEEEEEEvNT_6ParamsE:
	.zero		3584


//--------------------- .nv.constant0._ZN7cutlass13device_kernelIN5flash11enable_sm90INS1_16FlashAttnFwdSm90INS1_25CollectiveMainloopFwdSm90ILi2EN4cute5tupleIJNS5_1CILi1EEES8_S8_EEENS6_IJNS7_ILi128EEENS7_ILi160EEENS7_ILi192EEEEEELi128ENS_12float_e4m3_tEfNS_4arch4Sm90ELb0ELb0ELb0ELb1ELb0ELb1ELb0ELb1ELb1ELb1ELb1ELb0EEENS1_21CollectiveEpilogueFwdINS6_IJSA_SA_SB_EEES9_NS_10bfloat16_tESG_Li256ELb1ELb1ELb1ELb1EEENS1_36VarlenDynamicPersistentTileSchedulerILi128ELi160ELi256ELi128ELb1ELb1ELb1ELb0ELb1ELb1EEEEEEEEEvNT_6ParamsE --------------------------
	.section	.nv.constant0._ZN7cutlass13device_kernelIN5flash11enable_sm90INS1_16FlashAttnFwdSm90INS1_25CollectiveMainloopFwdSm90ILi2EN4cute5tupleIJNS5_1CILi1EEES8_S8_EEENS6_IJNS7_ILi128EEENS7_ILi160EEENS7_ILi192EEEEEELi128ENS_12float_e4m3_tEfNS_4arch4Sm90ELb0ELb0ELb0ELb1ELb0ELb1ELb0ELb1ELb1ELb1ELb1ELb0EEENS1_21CollectiveEpilogueFwdINS6_IJSA_SA_SB_EEES9_NS_10bfloat16_tESG_Li256ELb1ELb1ELb1ELb1EEENS1_36VarlenDynamicPersistentTileSchedulerILi128ELi160ELi256ELi128ELb1ELb1ELb1ELb0ELb1ELb1EEEEEEEEEvNT_6ParamsE,"a",@progbits
	.sectionflags	@""
	.align	4
.nv.constant0._ZN7cutlass13device_kernelIN5flash11enable_sm90INS1_16FlashAttnFwdSm90INS1_25CollectiveMainloopFwdSm90ILi2EN4cute5tupleIJNS5_1CILi1EEES8_S8_EEENS6_IJNS7_ILi128EEENS7_ILi160EEENS7_ILi192EEEEEELi128ENS_12float_e4m3_tEfNS_4arch4Sm90ELb0ELb0ELb0ELb1ELb0ELb1ELb0ELb1ELb1ELb1ELb1ELb0EEENS1_21CollectiveEpilogueFwdINS6_IJSA_SA_SB_EEES9_NS_10bfloat16_tESG_Li256ELb1ELb1ELb1ELb1EEENS1_36VarlenDynamicPersistentTileSchedulerILi128ELi160ELi256ELi128ELb1ELb1ELb1ELb0ELb1ELb1EEEEEEEEEvNT_6ParamsE:
	.zero		3584


//--------------------- .nv.constant0._ZN7cutlass13device_kernelIN5flash11enable_sm90INS1_16FlashAttnFwdSm90INS1_25CollectiveMainloopFwdSm90ILi2EN4cute5tupleIJNS5_1CILi1EEES8_S8_EEENS6_IJNS7_ILi128EEENS7_ILi160EEENS7_ILi192EEEEEELi128ENS_12float_e4m3_tEfNS_4arch4Sm90ELb0ELb1ELb0ELb0ELb0ELb0ELb0ELb1ELb1ELb1ELb1ELb0EEENS1_21CollectiveEpilogueFwdINS6_IJSA_SA_SB_EEES9_NS_10bfloat16_tESG_Li256ELb0ELb1ELb1ELb1EEENS1_19SingleTileSchedulerILb0ELb1ELb1ELi128EEEEEEEEEvNT_6ParamsE --------------------------
	.section	.nv.constant0._ZN7cutlass13device_kernelIN5flash11enable_sm90INS1_16FlashAttnFwdSm90INS1_25CollectiveMainloopFwdSm90ILi2EN4cute5tupleIJNS5_1CILi1EEES8_S8_EEENS6_IJNS7_ILi128EEENS7_ILi160EEENS7_ILi192EEEEEELi128ENS_12float_e4m3_tEfNS_4arch4Sm90ELb0ELb1ELb0ELb0ELb0ELb0ELb0ELb1ELb1ELb1ELb1ELb0EEENS1_21CollectiveEpilogueFwdINS6_IJSA_SA_SB_EEES9_NS_10bfloat16_tESG_Li256ELb0ELb1ELb1ELb1EEENS1_19SingleTileSchedulerILb0ELb1ELb1ELi128EEEEEEEEEvNT_6ParamsE,"a",@progbits
	.sectionflags	@""
	.align	4
.nv.constant0._ZN7cutlass13device_kernelIN5flash11enable_sm90INS1_16FlashAttnFwdSm90INS1_25CollectiveMainloopFwdSm90ILi2EN4cute5tupleIJNS5_1CILi1EEES8_S8_EEENS6_IJNS7_ILi128EEENS7_ILi160EEENS7_ILi192EEEEEELi128ENS_12float_e4m3_tEfNS_4arch4Sm90ELb0ELb1ELb0ELb0ELb0ELb0ELb0ELb1ELb1ELb1ELb1ELb0EEENS1_21CollectiveEpilogueFwdINS6_IJSA_SA_SB_EEES9_NS_10bfloat16_tESG_Li256ELb0ELb1ELb1ELb1EEENS1_19SingleTileSchedulerILb0ELb1ELb1ELi128EEEEEEEEEvNT_6ParamsE:
	.zero		3456


//--------------------- .nv.constant0._ZN7cutlass13device_kernelIN5flash11enable_sm90INS1_16FlashAttnFwdSm90INS1_25CollectiveMainloopFwdSm90ILi2EN4cute5tupleIJNS5_1CILi1EEES8_S8_EEENS6_IJNS7_ILi128EEENS7_ILi160EEENS7_ILi192EEEEEELi128ENS_12float_e4m3_tEfNS_4arch4Sm90ELb0ELb1ELb0ELb1ELb0ELb0ELb0ELb1ELb1ELb1ELb1ELb0EEENS1_21CollectiveEpilogueFwdINS6_IJSA_SA_SB_EEES9_NS_10bfloat16_tESG_Li256ELb1ELb1ELb1ELb1EEENS1_36VarlenDynamicPersistentTileSchedulerILi128ELi160ELi256ELi128ELb1ELb1ELb1ELb1ELb0ELb1EEEEEEEEEvNT_6ParamsE --------------------------
	.section	.nv.constant0._ZN7cutlass13device_kernelIN5flash11enable_sm90INS1_16FlashAttnFwdSm90INS1_25CollectiveMainloopFwdSm90ILi2EN4cute5tupleIJNS5_1CILi1EEES8_S8_EEENS6_IJNS7_ILi128EEENS7_ILi160EEENS7_ILi192EEEEEELi128ENS_12float_e4m3_tEfNS_4arch4Sm90ELb0ELb1ELb0ELb1ELb0ELb0ELb0ELb1ELb1ELb1ELb1ELb0EEENS1_21CollectiveEpilogueFwdINS6_IJSA_SA_SB_EEES9_NS_10bfloat16_tESG_Li256ELb1ELb1ELb1ELb1EEENS1_36VarlenDynamicPersistentTileSchedulerILi128ELi160ELi256ELi128ELb1ELb1ELb1ELb1ELb0ELb1EEEEEEEEEvNT_6ParamsE,"a",@progbits
	.sectionflags	@""
	.align	4
.nv.constant0._ZN7cutlass13device_kernelIN5flash11enable_sm90INS1_16FlashAttnFwdSm90INS1_25CollectiveMainloopFwdSm90ILi2EN4cute5tupleIJNS5_1CILi1EEES8_S8_EEENS6_IJNS7_ILi128EEENS7_ILi160EEENS7_ILi192EEEEEELi128ENS_12float_e4m3_tEfNS_4arch4Sm90ELb0ELb1ELb0ELb1ELb0ELb0ELb0ELb1ELb1ELb1ELb1ELb0EEENS1_21CollectiveEpilogueFwdINS6_IJSA_SA_SB_EEES9_NS_10bfloat16_tESG_Li256ELb1ELb1ELb1ELb1EEENS1_36VarlenDynamicPersistentTileSchedulerILi128ELi160ELi256ELi128ELb1ELb1ELb1ELb1ELb0ELb1EEEEEEEEEvNT_6ParamsE:
	.zero		3584


//--------------------- .nv.constant0._ZN7cutlass13device_kernelIN5flash11enable_sm90INS1_16FlashAttnFwdSm90INS1_25CollectiveMainloopFwdSm90ILi2EN4cute5tupleIJNS5_1CILi1EEES8_S8_EEENS6_IJNS7_ILi128EEENS7_ILi160EEENS7_ILi192EEEEEELi128ENS_12float_e4m3_tEfNS_4arch4Sm90ELb0ELb1ELb0ELb1ELb0ELb1ELb0ELb1ELb1ELb1ELb1ELb0EEENS1_21CollectiveEpilogueFwdINS6_IJSA_SA_SB_EEES9_NS_10bfloat16_tESG_Li256ELb1ELb1ELb1ELb1EEENS1_36VarlenDynamicPersistentTileSchedulerILi128ELi160ELi256ELi128ELb1ELb1ELb1ELb1ELb0ELb1EEEEEEEEEvNT_6ParamsE --------------------------
	.section	.nv.constant0._ZN7cutlass13device_kernelIN5flash11enable_sm90INS1_16FlashAttnFwdSm90INS1_25CollectiveMainloopFwdSm90ILi2EN4cute5tupleIJNS5_1CILi1EEES8_S8_EEENS6_IJNS7_ILi128EEENS7_ILi160EEENS7_ILi192EEEEEELi128ENS_12float_e4m3_tEfNS_4arch4Sm90ELb0ELb1ELb0ELb1ELb0ELb1ELb0ELb1ELb1ELb1ELb1ELb0EEENS1_21CollectiveEpilogueFwdINS6_IJSA_SA_SB_EEES9_NS_10bfloat16_tESG_Li256ELb1ELb1ELb1ELb1EEENS1_36VarlenDynamicPersistentTileSchedulerILi128ELi160ELi256ELi128ELb1ELb1ELb1ELb1ELb0ELb1EEEEEEEEEvNT_6ParamsE,"a",@progbits
	.sectionflags	@""
	.align	4
.nv.constant0._ZN7cutlass13device_kernelIN5flash11enable_sm90INS1_16FlashAttnFwdSm90INS1_25CollectiveMainloopFwdSm90ILi2EN4cute5tupleIJNS5_1CILi1EEES8_S8_EEENS6_IJNS7_ILi128EEENS7_ILi160EEENS7_ILi192EEEEEELi128ENS_12float_e4m3_tEfNS_4arch4Sm90ELb0ELb1ELb0ELb1ELb0ELb1ELb0ELb1ELb1ELb1ELb1ELb0EEENS1_21CollectiveEpilogueFwdINS6_IJSA_SA_SB_EEES9_NS_10bfloat16_tESG_Li256ELb1ELb1ELb1ELb1EEENS1_36VarlenDynamicPersistentTileSchedulerILi128ELi160ELi256ELi128ELb1ELb1ELb1ELb1ELb0ELb1EEEEEEEEEvNT_6ParamsE:
	.zero		3584


//--------------------- .nv.constant0._ZN7cutlass13device_kernelIN5flash11enable_sm90INS1_16FlashAttnFwdSm90INS1_25CollectiveMainloopFwdSm90ILi2EN4cute5tupleIJNS5_1CILi1EEES8_S8_EEENS6_IJNS7_ILi128EEENS7_ILi160EEENS7_ILi192EEEEEELi128ENS_12float_e4m3_tEfNS_4arch4Sm90ELb1ELb0ELb0ELb0ELb0ELb0ELb0ELb1ELb1ELb1ELb1ELb0EEENS1_21CollectiveEpilogueFwdINS6_IJSA_SA_SB_EEES9_NS_10bfloat16_tESG_Li256ELb0ELb1ELb1ELb1EEENS1_19SingleTileSchedulerILb0ELb1ELb1ELi128EEEEEEEEEvNT_6ParamsE --------------------------
	.section	.nv.constant0._ZN7cutlass13device_kernelIN5flash11enable_sm90INS1_16FlashAttnFwdSm90INS1_25CollectiveMainloopFwdSm90ILi2EN4cute5tupleIJNS5_1CILi1EEES8_S8_EEENS6_IJNS7_ILi128EEENS7_ILi160EEENS7_ILi192EEEEEELi128ENS_12float_e4m3_tEfNS_4arch4Sm90ELb1ELb0ELb0ELb0ELb0ELb0ELb0ELb1ELb1ELb1ELb1ELb0EEENS1_21CollectiveEpilogueFwdINS6_IJSA_SA_SB_EEES9_NS_10bfloat16_tESG_Li256ELb0ELb1ELb1ELb1EEENS1_19SingleTileSchedulerILb0ELb1ELb1ELi128EEEEEEEEEvNT_6ParamsE,"a",@progbits
	.sectionflags	@""
	.align	4
.nv.constant0._ZN7cutlass13device_kernelIN5flash11enable_sm90INS1_16FlashAttnFwdSm90INS1_25CollectiveMainloopFwdSm90ILi2EN4cute5tupleIJNS5_1CILi1EEES8_S8_EEENS6_IJNS7_ILi128EEENS7_ILi160EEENS7_ILi192EEEEEELi128ENS_12float_e4m3_tEfNS_4arch4Sm90ELb1ELb0ELb0ELb0ELb0ELb0ELb0ELb1ELb1ELb1ELb1ELb0EEENS1_21CollectiveEpilogueFwdINS6_IJSA_SA_SB_EEES9_NS_10bfloat16_tESG_Li256ELb0ELb1ELb1ELb1EEENS1_19SingleTileSchedulerILb0ELb1ELb1ELi128EEEEEEEEEvNT_6ParamsE:
	.zero		3456


//--------------------- .nv.constant0._ZN7cutlass13device_kernelIN5flash11enable_sm90INS1_16FlashAttnFwdSm90INS1_25CollectiveMainloopFwdSm90ILi2EN4cute5tupleIJNS5_1CILi1EEES8_S8_EEENS6_IJNS7_ILi128EEENS7_ILi160EEENS7_ILi192EEEEEELi128ENS_12float_e4m3_tEfNS_4arch4Sm90ELb1ELb0ELb0ELb1ELb0ELb0ELb0ELb1ELb1ELb1ELb1ELb0EEENS1_21CollectiveEpilogueFwdINS6_IJSA_SA_SB_EEES9_NS_10bfloat16_tESG_Li256ELb1ELb1ELb1ELb1EEENS1_36VarlenDynamicPersistentTileSchedulerILi128ELi160ELi256ELi128ELb1ELb1ELb1ELb1ELb1ELb1EEEEEEEEEvNT_6ParamsE --------------------------
	.section	.nv.constant0._ZN7cutlass13device_kernelIN5flash11enable_sm90INS1_16FlashAttnFwdSm90INS1_25CollectiveMainloopFwdSm90ILi2EN4cute5tupleIJNS5_1CILi1EEES8_S8_EEENS6_IJNS7_ILi128EEENS7_ILi160EEENS7_ILi192EEEEEELi128ENS_12float_e4m3_tEfNS_4arch4Sm90ELb1ELb0ELb0ELb1ELb0ELb0ELb0ELb1ELb1ELb1ELb1ELb0EEENS1_21CollectiveEpilogueFwdINS6_IJSA_SA_SB_EEES9_NS_10bfloat16_tESG_Li256ELb1ELb1ELb1ELb1EEENS1_36VarlenDynamicPersistentTileSchedulerILi128ELi160ELi256ELi128ELb1ELb1ELb1ELb1ELb1ELb1EEEEEEEEEvNT_6ParamsE,"a",@progbits
	.sectionflags	@""
	.align	4
.nv.constant0._ZN7cutlass13device_kernelIN5flash11enable_sm90INS1_16FlashAttnFwdSm90INS1_25CollectiveMainloopFwdSm90ILi2EN4cute5tupleIJNS5_1CILi1EEES8_S8_EEENS6_IJNS7_ILi128EEENS7_ILi160EEENS7_ILi192EEEEEELi128ENS_12float_e4m3_tEfNS_4arch4Sm90ELb1ELb0ELb0ELb1ELb0ELb0ELb0ELb1ELb1ELb1ELb1ELb0EEENS1_21CollectiveEpilogueFwdINS6_IJSA_SA_SB_EEES9_NS_10bfloat16_tESG_Li256ELb1ELb1ELb1ELb1EEENS1_36VarlenDynamicPersistentTileSchedulerILi128ELi160ELi256ELi128ELb1ELb1ELb1ELb1ELb1ELb1EEEEEEEEEvNT_6ParamsE:
	.zero		3584


//--------------------- .nv.constant0._ZN7cutlass13device_kernelIN5flash11enable_sm90INS1_16FlashAttnFwdSm90INS1_25CollectiveMainloopFwdSm90ILi2EN4cute5tupleIJNS5_1CILi1EEES8_S8_EEENS6_IJNS7_ILi128EEENS7_ILi160EEENS7_ILi192EEEEEELi128ENS_12float_e4m3_tEfNS_4arch4Sm90ELb1ELb0ELb0ELb1ELb0ELb1ELb0ELb1ELb1ELb1ELb1ELb0EEENS1_21CollectiveEpilogueFwdINS6_IJSA_SA_SB_EEES9_NS_10bfloat16_tESG_Li256ELb1ELb1ELb1ELb1EEENS1_36VarlenDynamicPersistentTileSchedulerILi128ELi160ELi256ELi128ELb1ELb1ELb1ELb1ELb1ELb1EEEEEEEEEvNT_6ParamsE --------------------------
	.section	.nv.constant0._ZN7cutlass13device_kernelIN5flash11enable_sm90INS1_16FlashAttnFwdSm90INS1_25CollectiveMainloopFwdSm90ILi2EN4cute5tupleIJNS5_1CILi1EEES8_S8_EEENS6_IJNS7_ILi128EEENS7_ILi160EEENS7_ILi192EEEEEELi128ENS_12float_e4m3_tEfNS_4arch4Sm90ELb1ELb0ELb0ELb1ELb0ELb1ELb0ELb1ELb1ELb1ELb1ELb0EEENS1_21CollectiveEpilogueFwdINS6_IJSA_SA_SB_EEES9_NS_10bfloat16_tESG_Li256ELb1ELb1ELb1ELb1EEENS1_36VarlenDynamicPersistentTileSchedulerILi128ELi160ELi256ELi128ELb1ELb1ELb1ELb1ELb1ELb1EEEEEEEEEvNT_6ParamsE,"a",@progbits
	.sectionflags	@""
	.align	4
.nv.constant0._ZN7cutlass13device_kernelIN5flash11enable_sm90INS1_16FlashAttnFwdSm90INS1_25CollectiveMainloopFwdSm90ILi2EN4cute5tupleIJNS5_1CILi1EEES8_S8_EEENS6_IJNS7_ILi128EEENS7_ILi160EEENS7_ILi192EEEEEELi128ENS_12float_e4m3_tEfNS_4arch4Sm90ELb1ELb0ELb0ELb1ELb0ELb1ELb0ELb1ELb1ELb1ELb1ELb0EEENS1_21CollectiveEpilogueFwdINS6_IJSA_SA_SB_EEES9_NS_10bfloat16_tESG_Li256ELb1ELb1ELb1ELb1EEENS1_36VarlenDynamicPersistentTileSchedulerILi128ELi160ELi256ELi128ELb1ELb1ELb1ELb1ELb1ELb1EEEEEEEEEvNT_6ParamsE:
	.zero		3584


//--------------------- SYMBOLS --------------------------

	.type		.nv.reservedSmem.offset0,@object
	.size		.nv.reservedSmem.offset0,0x4
